def matmul_kernel(
    a_ptr,
    b_ptr,
    c_ptr,
    M,
    N,
    K,
    stride_am,
    stride_ak,
    stride_bk,
    stride_bn,
    stride_cm,
    stride_cn,
    BLOCK_M: tl.constexpr,
    BLOCK_N: tl.constexpr,
    BLOCK_K: tl.constexpr,
    GROUP_M: tl.constexpr,
):
    pid = tl.program_id(axis=0)
    num_pid_m = tl.cdiv(M, BLOCK_M)
    num_pid_n = tl.cdiv(N, BLOCK_N)
    num_pid_in_group = GROUP_M * num_pid_n
    group_id = pid // num_pid_in_group
    first_pid_m = group_id * GROUP_M
    group_size_m = min(num_pid_m - first_pid_m, GROUP_M)
    pid_m = first_pid_m + ((pid % num_pid_in_group) % group_size_m)
    pid_n = (pid % num_pid_in_group) // group_size_m

    offs_am = (pid_m * BLOCK_M + tl.arange(0, BLOCK_M)) % M
    offs_bn = (pid_n * BLOCK_N + tl.arange(0, BLOCK_N)) % N
    offs_k = tl.arange(0, BLOCK_K)
    a_ptrs = a_ptr + offs_am[:, None] * stride_am + offs_k[None, :] * stride_ak
    b_ptrs = b_ptr + offs_k[:, None] * stride_bk + offs_bn[None, :] * stride_bn

    acc = tl.zeros((BLOCK_M, BLOCK_N), dtype=tl.float32)
    for kk in range(0, tl.cdiv(K, BLOCK_K)):
        a = tl.load(a_ptrs, mask=offs_k[None, :] < K - kk * BLOCK_K, other=0.0)
        b = tl.load(b_ptrs, mask=offs_k[:, None] < K - kk * BLOCK_K, other=0.0)
        acc = tl.dot(a, b, acc)
        a_ptrs += BLOCK_K * stride_ak
        b_ptrs += BLOCK_K * stride_bk

    c = acc.to(c_ptr.dtype.element_ty)
    offs_cm = pid_m * BLOCK_M + tl.arange(0, BLOCK_M)
    offs_cn = pid_n * BLOCK_N + tl.arange(0, BLOCK_N)
    c_ptrs = c_ptr + offs_cm[:, None] * stride_cm + offs_cn[None, :] * stride_cn
    mask = (offs_cm[:, None] < M) & (offs_cn[None, :] < N)
    tl.store(c_ptrs, c, mask=mask)

# config = {"BLOCK_K": 64, "BLOCK_M": 64, "BLOCK_N": 256, "GROUP_M": 8, "arch": "sm_100", "dtype": "fp8e5m2", "num_ctas": 2, "num_stages": 3, "num_warps": 4}
# arch = sm_100


// ===== COMPILED SASS (sm_100a) =====

	.target	sm_100a

	.elftype	@"ET_EXEC"


//--------------------- .note.nv.tkinfo           --------------------------
	.section	.note.nv.tkinfo,"",@"SHT_NOTE"
	.sectionflags	@"SHF_NOTE_NV_TKINFO"
	.tkinfo
        /*0018*/ 	.word	0x00000081
        /*0030*/ 	.string	""
        /*0030*/ 	.string	"ptxas-blackwell"
        /*0030*/ 	.string	"Cuda compilation tools, release 12.9, V12.9.86"
        /*0030*/ 	.string	"Build cuda_12.9.r12.9/compiler.36037853_0"
        /*0030*/ 	.string	"-v  -suppress-debug-info  -lineinfo  -arch sm_100a "



//--------------------- .note.nv.cuver            --------------------------
	.section	.note.nv.cuver,"",@"SHT_NOTE"
	.sectionflags	@"SHF_NOTE_NV_CUVER"
        /*0018*/ 	.short	0x0001
        /*001a*/ 	.short	0x0064
        /*001c*/ 	.short	0x0001
        /*001e*/ 	.short	0x0000
        /*0020*/ 	.short	0x0001
        /*0022*/ 	.short	0x0000


//--------------------- .nv.info                  --------------------------
	.section	.nv.info,"",@"SHT_CUDA_INFO"
	.align	4


	//----- nvinfo : EIATTR_REGCOUNT
	.align		4
        /*0000*/ 	.byte	0x04, 0x2f
        /*0002*/ 	.short	(.L_4 - .L_3)
	.align		4
.L_3:
        /*0004*/ 	.word	index@(matmul_kernel)
        /*0008*/ 	.word	0x000000ff


	//----- nvinfo : EIATTR_FRAME_SIZE
	.align		4
.L_4:
        /*000c*/ 	.byte	0x04, 0x11
        /*000e*/ 	.short	(.L_6 - .L_5)
	.align		4
.L_5:
        /*0010*/ 	.word	index@($__internal_2_$__cuda_sm10x_tcgen05_guardrail_trap_unallocated_columns_being_dealloced)
        /*0014*/ 	.word	0x00000100


	//----- nvinfo : EIATTR_FRAME_SIZE
	.align		4
.L_6:
        /*0018*/ 	.byte	0x04, 0x11
        /*001a*/ 	.short	(.L_8 - .L_7)
	.align		4
.L_7:
        /*001c*/ 	.word	index@($__internal_1_$__cuda_sm10x_tcgen05_guardrail_trap_phase_invalid_during_alloc)
        /*0020*/ 	.word	0x00000100


	//----- nvinfo : EIATTR_FRAME_SIZE
	.align		4
.L_8:
        /*0024*/ 	.byte	0x04, 0x11
        /*0026*/ 	.short	(.L_10 - .L_9)
	.align		4
.L_9:
        /*0028*/ 	.word	index@($__internal_0_$__cuda_sm10x_tcgen05_guardrail_trap_col_being_dealloced_not_returned_by_alloc)
        /*002c*/ 	.word	0x00000100


	//----- nvinfo : EIATTR_FRAME_SIZE
	.align		4
.L_10:
        /*0030*/ 	.byte	0x04, 0x11
        /*0032*/ 	.short	(.L_12 - .L_11)
	.align		4
.L_11:
        /*0034*/ 	.word	index@(matmul_kernel)
        /*0038*/ 	.word	0x00000100


	//----- nvinfo : EIATTR_MIN_STACK_SIZE
	.align		4
.L_12:
        /*003c*/ 	.byte	0x04, 0x12
        /*003e*/ 	.short	(.L_14 - .L_13)
	.align		4
.L_13:
        /*0040*/ 	.word	index@(matmul_kernel)
        /*0044*/ 	.word	0x00000100
.L_14:


//--------------------- .nv.info.matmul_kernel    --------------------------
	.section	.nv.info.matmul_kernel,"",@"SHT_CUDA_INFO"
	.sectionflags	@""
	.align	4


	//----- nvinfo : EIATTR_CUDA_API_VERSION
	.align		4
        /*0000*/ 	.byte	0x04, 0x37
        /*0002*/ 	.short	(.L_16 - .L_15)
.L_15:
        /*0004*/ 	.word	0x00000081


	//----- nvinfo : EIATTR_KPARAM_INFO
	.align		4
.L_16:
        /*0008*/ 	.byte	0x04, 0x17
        /*000a*/ 	.short	(.L_18 - .L_17)
.L_17:
        /*000c*/ 	.word	0x00000000
        /*0010*/ 	.short	0x000d
        /*0012*/ 	.short	0x0048
        /*0014*/ 	.byte	0x00, 0xf4, 0x21, 0x00


	//----- nvinfo : EIATTR_KPARAM_INFO
	.align		4
.L_18:
        /*0018*/ 	.byte	0x04, 0x17
        /*001a*/ 	.short	(.L_20 - .L_19)
.L_19:
        /*001c*/ 	.word	0x00000000
        /*0020*/ 	.short	0x000c
        /*0022*/ 	.short	0x0040
        /*0024*/ 	.byte	0x00, 0xf4, 0x21, 0x00


	//----- nvinfo : EIATTR_KPARAM_INFO
	.align		4
.L_20:
        /*0028*/ 	.byte	0x04, 0x17
        /*002a*/ 	.short	(.L_22 - .L_21)
.L_21:
        /*002c*/ 	.word	0x00000000
        /*0030*/ 	.short	0x000b
        /*0032*/ 	.short	0x0038
        /*0034*/ 	.byte	0x00, 0xf0, 0x11, 0x00


	//----- nvinfo : EIATTR_KPARAM_INFO
	.align		4
.L_22:
        /*0038*/ 	.byte	0x04, 0x17
        /*003a*/ 	.short	(.L_24 - .L_23)
.L_23:
        /*003c*/ 	.word	0x00000000
        /*0040*/ 	.short	0x000a
        /*0042*/ 	.short	0x0034
        /*0044*/ 	.byte	0x00, 0xf0, 0x11, 0x00


	//----- nvinfo : EIATTR_KPARAM_INFO
	.align		4
.L_24:
        /*0048*/ 	.byte	0x04, 0x17
        /*004a*/ 	.short	(.L_26 - .L_25)
.L_25:
        /*004c*/ 	.word	0x00000000
        /*0050*/ 	.short	0x0009
        /*0052*/ 	.short	0x0030
        /*0054*/ 	.byte	0x00, 0xf0, 0x11, 0x00


	//----- nvinfo : EIATTR_KPARAM_INFO
	.align		4
.L_26:
        /*0058*/ 	.byte	0x04, 0x17
        /*005a*/ 	.short	(.L_28 - .L_27)
.L_27:
        /*005c*/ 	.word	0x00000000
        /*0060*/ 	.short	0x0008
        /*0062*/ 	.short	0x002c
        /*0064*/ 	.byte	0x00, 0xf0, 0x11, 0x00


	//----- nvinfo : EIATTR_KPARAM_INFO
	.align		4
.L_28:
        /*0068*/ 	.byte	0x04, 0x17
        /*006a*/ 	.short	(.L_30 - .L_29)
.L_29:
        /*006c*/ 	.word	0x00000000
        /*0070*/ 	.short	0x0007
        /*0072*/ 	.short	0x0028
        /*0074*/ 	.byte	0x00, 0xf0, 0x11, 0x00


	//----- nvinfo : EIATTR_KPARAM_INFO
	.align		4
.L_30:
        /*0078*/ 	.byte	0x04, 0x17
        /*007a*/ 	.short	(.L_32 - .L_31)
.L_31:
        /*007c*/ 	.word	0x00000000
        /*0080*/ 	.short	0x0006
        /*0082*/ 	.short	0x0024
        /*0084*/ 	.byte	0x00, 0xf0, 0x11, 0x00


	//----- nvinfo : EIATTR_KPARAM_INFO
	.align		4
.L_32:
        /*0088*/ 	.byte	0x04, 0x17
        /*008a*/ 	.short	(.L_34 - .L_33)
.L_33:
        /*008c*/ 	.word	0x00000000
        /*0090*/ 	.short	0x0005
        /*0092*/ 	.short	0x0020
        /*0094*/ 	.byte	0x00, 0xf0, 0x11, 0x00


	//----- nvinfo : EIATTR_KPARAM_INFO
	.align		4
.L_34:
        /*0098*/ 	.byte	0x04, 0x17
        /*009a*/ 	.short	(.L_36 - .L_35)
.L_35:
        /*009c*/ 	.word	0x00000000
        /*00a0*/ 	.short	0x0004
        /*00a2*/ 	.short	0x001c
        /*00a4*/ 	.byte	0x00, 0xf0, 0x11, 0x00


	//----- nvinfo : EIATTR_KPARAM_INFO
	.align		4
.L_36:
        /*00a8*/ 	.byte	0x04, 0x17
        /*00aa*/ 	.short	(.L_38 - .L_37)
.L_37:
        /*00ac*/ 	.word	0x00000000
        /*00b0*/ 	.short	0x0003
        /*00b2*/ 	.short	0x0018
        /*00b4*/ 	.byte	0x00, 0xf0, 0x11, 0x00


	//----- nvinfo : EIATTR_KPARAM_INFO
	.align		4
.L_38:
        /*00b8*/ 	.byte	0x04, 0x17
        /*00ba*/ 	.short	(.L_40 - .L_39)
.L_39:
        /*00bc*/ 	.word	0x00000000
        /*00c0*/ 	.short	0x0002
        /*00c2*/ 	.short	0x0010
        /*00c4*/ 	.byte	0x00, 0xf4, 0x21, 0x00


	//----- nvinfo : EIATTR_KPARAM_INFO
	.align		4
.L_40:
        /*00c8*/ 	.byte	0x04, 0x17
        /*00ca*/ 	.short	(.L_42 - .L_41)
.L_41:
        /*00cc*/ 	.word	0x00000000
        /*00d0*/ 	.short	0x0001
        /*00d2*/ 	.short	0x0008
        /*00d4*/ 	.byte	0x00, 0xf4, 0x21, 0x00


	//----- nvinfo : EIATTR_KPARAM_INFO
	.align		4
.L_42:
        /*00d8*/ 	.byte	0x04, 0x17
        /*00da*/ 	.short	(.L_44 - .L_43)
.L_43:
        /*00dc*/ 	.word	0x00000000
        /*00e0*/ 	.short	0x0000
        /*00e2*/ 	.short	0x0000
        /*00e4*/ 	.byte	0x00, 0xf4, 0x21, 0x00


	//----- nvinfo : EIATTR_EXPLICIT_CLUSTER
	.align		4
.L_44:
        /*00e8*/ 	.byte	0x01, 0x3e
	.zero		2


	//----- nvinfo : EIATTR_CTA_PER_CLUSTER
	.align		4
        /*00ec*/ 	.byte	0x04, 0x3d
        /*00ee*/ 	.short	(.L_46 - .L_45)
.L_45:
        /*00f0*/ 	.word	0x00000002
        /*00f4*/ 	.word	0x00000001
        /*00f8*/ 	.word	0x00000001


	//----- nvinfo : EIATTR_AT_ENTRY_FRAGMENTS
	.align		4
.L_46:
        /*00fc*/ 	.byte	0x04, 0x4f
        /*00fe*/ 	.short	(.L_48 - .L_47)


	//   ....[0]....
.L_47:
        /*0100*/ 	.word	0x00000004


	//----- nvinfo : EIATTR_RESERVED_SMEM_USED
	.align		4
.L_48:
        /*0104*/ 	.byte	0x01, 0x41
	.zero		2


	//----- nvinfo : EIATTR_SPARSE_MMA_MASK
	.align		4
        /*0108*/ 	.byte	0x03, 0x50
        /*010a*/ 	.short	0x0000


	//----- nvinfo : EIATTR_TCGEN05_1CTA_USED
	.align		4
        /*010c*/ 	.byte	0x01, 0x51
	.zero		2


	//----- nvinfo : EIATTR_MAXREG_COUNT
	.align		4
        /*0110*/ 	.byte	0x03, 0x1b
        /*0112*/ 	.short	0x00ff


	//----- nvinfo : EIATTR_NUM_BARRIERS
	.align		4
        /*0114*/ 	.byte	0x02, 0x4c
        /*0116*/ 	.byte	0x01
	.zero		1


	//----- nvinfo : EIATTR_ANNOTATIONS
	.align		4
        /*0118*/ 	.byte	0x04, 0x55
        /*011a*/ 	.short	(.L_50 - .L_49)


	//   ....[0]....
.L_49:
        /*011c*/ 	.word	0x00000001
        /*0120*/ 	.byte	0x70, 0x0c, 0x00, 0x00, 0x01, 0x00, 0x00, 0x00, 0xb0, 0x0c, 0x00, 0x00, 0x01, 0x00, 0x00, 0x00
        /* <DEDUP_REMOVED lines=62> */
        /*0510*/ 	.byte	0x20, 0xce, 0x00, 0x00, 0x01, 0x00, 0x00, 0x00, 0x40, 0xce, 0x00, 0x00


	//----- nvinfo : EIATTR_INT_WARP_WIDE_INSTR_OFFSETS
	.align		4
.L_50:
        /*051c*/ 	.byte	0x04, 0x31
        /*051e*/ 	.short	(.L_52 - .L_51)


	//   ....[0]....
.L_51:
        /*0520*/ 	.word	0x00002460


	//   ....[1]....
        /*0524*/ 	.word	0x00002470


	//   ....[2]....
        /*0528*/ 	.word	0x00004e30


	//   ....[3]....
        /*052c*/ 	.word	0x0000d310


	//   ....[4]....
        /*0530*/ 	.word	0x0000d360


	//----- nvinfo : EIATTR_COOP_GROUP_MASK_REGIDS
	.align		4
.L_52:
        /*0534*/ 	.byte	0x04, 0x29
        /*0536*/ 	.short	(.L_54 - .L_53)


	//   ....[0]....
.L_53:
        /*0538*/ 	.word	0xffffffff


	//   ....[1]....
        /*053c*/ 	.word	0xffffffff


	//   ....[2]....
        /*0540*/ 	.word	0xffffffff


	//   ....[3]....
        /*0544*/ 	.word	0xffffffff


	//----- nvinfo : EIATTR_COOP_GROUP_INSTR_OFFSETS
	.align		4
.L_54:
        /*0548*/ 	.byte	0x04, 0x28
        /*054a*/ 	.short	(.L_56 - .L_55)


	//   ....[0]....
.L_55:
        /*054c*/ 	.word	0x00000080


	//   ....[1]....
        /*0550*/ 	.word	0x00000340


	//   ....[2]....
        /*0554*/ 	.word	0x0000d1a0


	//   ....[3]....
        /*0558*/ 	.word	0x0000d410


	//----- nvinfo : EIATTR_VRC_CTA_INIT_COUNT
	.align		4
.L_56:
        /*055c*/ 	.byte	0x02, 0x4a
        /*055e*/ 	.byte	0x80
	.zero		1


	//----- nvinfo : EIATTR_MBARRIER_INSTR_OFFSETS
	.align		4
        /*0560*/ 	.byte	0x04, 0x39
        /*0562*/ 	.short	(.L_58 - .L_57)


	//   ....[0]....
.L_57:
        /*0564*/ 	.word	0x000025a0
        /*0568*/ 	.word	0x000000ff
        /*056c*/ 	.word	0x00000000
        /*0570*/ 	.short	0x0100
        /*0572*/ 	.byte	0x0a
	.zero		1


	//   ....[1]....
        /*0574*/ 	.word	0x00004e50
        /*0578*/ 	.word	0x000000ff
        /*057c*/ 	.word	0x00006008
        /*0580*/ 	.short	0x0100
        /*0582*/ 	.byte	0x0c
	.zero		1


	//   ....[2]....
        /*0584*/ 	.word	0x000081f0
        /*0588*/ 	.word	0x000000ff
        /*058c*/ 	.word	0x00000000
        /*0590*/ 	.short	0x010a
        /*0592*/ 	.byte	0x0a
	.zero		1


	//   ....[3]....
        /*0594*/ 	.word	0x0000a830
        /*0598*/ 	.word	0x000000ff
        /*059c*/ 	.word	0x00000000
        /*05a0*/ 	.short	0x010a
        /*05a2*/ 	.byte	0x0a
	.zero		1


	//   ....[4]....
        /*05a4*/ 	.word	0x0000a8e0
        /*05a8*/ 	.word	0x000000ff
        /*05ac*/ 	.word	0x00006000
        /*05b0*/ 	.short	0x0108
        /*05b2*/ 	.byte	0x0c
	.zero		1


	//   ....[5]....
        /*05b4*/ 	.word	0x0000a970
        /*05b8*/ 	.word	0x000000ff
        /*05bc*/ 	.word	0x00006008
        /*05c0*/ 	.short	0x0108
        /*05c2*/ 	.byte	0x0c
	.zero		1


	//   ....[6]....
        /*05c4*/ 	.word	0x0000d430
        /*05c8*/ 	.word	0x000000ff
        /*05cc*/ 	.word	0x00000000
        /*05d0*/ 	.short	0x010a
        /*05d2*/ 	.byte	0x0a
	.zero		1


	//   ....[7]....
        /*05d4*/ 	.word	0x0000d460
        /*05d8*/ 	.word	0x000000ff
        /*05dc*/ 	.word	0x00000000
        /*05e0*/ 	.short	0x010a
        /*05e2*/ 	.byte	0x0a
	.zero		1


	//----- nvinfo : EIATTR_NUM_MBARRIERS
	.align		4
.L_58:
        /*05e4*/ 	.byte	0x03, 0x38
        /*05e6*/ 	.short	0x0002


	//----- nvinfo : EIATTR_EXIT_INSTR_OFFSETS
	.align		4
        /*05e8*/ 	.byte	0x04, 0x1c
        /*05ea*/ 	.short	(.L_60 - .L_59)


	//   ....[0]....
.L_59:
        /*05ec*/ 	.word	0x0000d420


	//----- nvinfo : EIATTR_REQNTID
	.align		4
.L_60:
        /*05f0*/ 	.byte	0x04, 0x10
        /*05f2*/ 	.short	(.L_62 - .L_61)
.L_61:
        /*05f4*/ 	.word	0x00000080
        /*05f8*/ 	.word	0x00000001
        /*05fc*/ 	.word	0x00000001


	//----- nvinfo : EIATTR_CRS_STACK_SIZE
	.align		4
.L_62:
        /*0600*/ 	.byte	0x04, 0x1e
        /*0602*/ 	.short	(.L_64 - .L_63)
.L_63:
        /*0604*/ 	.word	0x00000000


	//----- nvinfo : EIATTR_CBANK_PARAM_SIZE
	.align		4
.L_64:
        /*0608*/ 	.byte	0x03, 0x19
        /*060a*/ 	.short	0x0050


	//----- nvinfo : EIATTR_PARAM_CBANK
	.align		4
        /*060c*/ 	.byte	0x04, 0x0a
        /*060e*/ 	.short	(.L_66 - .L_65)
	.align		4
.L_65:
        /*0610*/ 	.word	index@(.nv.constant0.matmul_kernel)
        /*0614*/ 	.short	0x0380
        /*0616*/ 	.short	0x0050


	//----- nvinfo : EIATTR_SW_WAR
	.align		4
.L_66:
        /*0618*/ 	.byte	0x04, 0x36
        /*061a*/ 	.short	(.L_68 - .L_67)
.L_67:
        /*061c*/ 	.word	0x00000008
.L_68:


//--------------------- .nv.compat                --------------------------
	.section	.nv.compat,"",@"SHT_CUDA_COMPAT_INFO"
	.align	4
        /*0000*/ 	.byte	0x02, 0x02, 0x02, 0x00, 0x02, 0x05, 0x05, 0x00, 0x02, 0x03, 0x00, 0x00, 0x02, 0x06, 0x01, 0x00


//--------------------- .nv.callgraph             --------------------------
	.section	.nv.callgraph,"",@"SHT_CUDA_CALLGRAPH"
	.align	4
	.sectionentsize	8
	.align		4
        /*0000*/ 	.word	0x00000000
	.align		4
        /*0004*/ 	.word	0xffffffff
	.align		4
        /*0008*/ 	.word	0x00000000
	.align		4
        /*000c*/ 	.word	0xfffffffe
	.align		4
        /*0010*/ 	.word	0x00000000
	.align		4
        /*0014*/ 	.word	0xfffffffd
	.align		4
        /*0018*/ 	.word	0x00000000
	.align		4
        /*001c*/ 	.word	0xfffffffc


//--------------------- .text.matmul_kernel       --------------------------
	.section	.text.matmul_kernel,"ax",@progbits
	.align	128
        .global         matmul_kernel
        .type           matmul_kernel,@function
        .size           matmul_kernel,(.L_x_20 - matmul_kernel)
        .other          matmul_kernel,@"STO_CUDA_ENTRY STV_DEFAULT"
matmul_kernel:
.text.matmul_kernel:
[----:B------:R-:W0:Y:S01]  /*0000*/  LDC R1, c[0x0][0x37c] ;  /* 0x0000df00ff017b82 */ /* 0x000e220000000800 */
[----:B------:R-:W1:Y:S01]  /*0010*/  S2R R0, SR_TID.X ;  /* 0x0000000000007919 */ /* 0x000e620000002100 */
[----:B0-----:R-:W-:Y:S01]  /*0020*/  VIADD R1, R1, 0xffffff00 ;  /* 0xffffff0001017836 */ /* 0x001fe20000000000 */
[----:B------:R-:W0:Y:S01]  /*0030*/  LDCU.64 UR26, c[0x0][0x358] ;  /* 0x00006b00ff1a77ac */ /* 0x000e220008000a00 */
[----:B-1----:R-:W-:-:S13]  /*0040*/  ISETP.GE.U32.AND P0, PT, R0, 0x20, PT ;  /* 0x000000200000780c */ /* 0x002fda0003f06070 */
[----:B------:R-:W-:Y:S02]  /*0050*/  VOTEU.ANY UP0, P0 ;  /* 0x0000000000ff7886 */ /* 0x000fe40000000100 */
[----:B------:R-:W-:Y:S05]  /*0060*/  BRA.U UP0, `(.L_x_0) ;  /* 0x0000000100b87547 */ /* 0x000fea000b800000 */
[----:B------:R-:W1:Y:S01]  /*0070*/  S2UR UR6, SR_CgaCtaId ;  /* 0x00000000000679c3 */ /* 0x000e620000008800 */
[----:B------:R-:W-:Y:S01]  /*0080*/  NOP ;  /* 0x0000000000007918 */ /* 0x000fe20000000000 */
[----:B------:R-:W-:Y:S02]  /*0090*/  UMOV UR4, 0x40 ;  /* 0x0000004000047882 */ /* 0x000fe40000000000 */
[----:B-1----:R-:W-:-:S09]  /*00a0*/  ULEA UR4, UR6, UR4, 0x18 ;  /* 0x0000000406047291 */ /* 0x002fd2000f8ec0ff */
[----:B------:R-:W1:Y:S01]  /*00b0*/  LDS.U8 R0, [UR4] ;  /* 0x00000004ff007984 */ /* 0x000e620008000000 */
[----:B------:R-:W-:Y:S02]  /*00c0*/  UMOV UR4, 0x400 ;  /* 0x0000040000047882 */ /* 0x000fe40000000000 */
[----:B------:R-:W-:Y:S01]  /*00d0*/  ULEA UR4, UR6, UR4, 0x18 ;  /* 0x0000000406047291 */ /* 0x000fe2000f8ec0ff */
[----:B-1----:R-:W-:-:S13]  /*00e0*/  ISETP.NE.AND P0, PT, R0, RZ, PT ;  /* 0x000000ff0000720c */ /* 0x002fda0003f05270 */
[----:B------:R-:W-:Y:S05]  /*00f0*/  @P0 BRA `(.L_x_1) ;  /* 0x00000000007c0947 */ /* 0x000fea0003800000 */
[----:B------:R-:W-:-:S13]  /*0100*/  ELECT P0, URZ, PT ;  /* 0x0000000000ff782f */ /* 0x000fda0003800000 */
[----:B------:R-:W-:Y:S05]  /*0110*/  @!P0 BRA `(.L_x_2) ;  /* 0x0000000000848947 */ /* 0x000fea0003800000 */
[----:B------:R-:W-:Y:S01]  /*0120*/  UMOV UR5, 0x4 ;  /* 0x0000000400057882 */ /* 0x000fe20000000000 */
[----:B------:R-:W-:Y:S02]  /*0130*/  IMAD.MOV.U32 R4, RZ, RZ, 0x1 ;  /* 0x00000001ff047424 */ /* 0x000fe400078e00ff */
[----:B------:R-:W-:Y:S02]  /*0140*/  IMAD.MOV.U32 R5, RZ, RZ, 0xf ;  /* 0x0000000fff057424 */ /* 0x000fe400078e00ff */
[----:B------:R-:W-:Y:S04]  /*0150*/  DEPBAR.LE SB1, 0x36 ;  /* 0x00009d800000791a */ /* 0x000fe80000000000 */
[----:B------:R-:W1:Y:S02]  /*0160*/  UTCATOMSWS.FIND_AND_SET.ALIGN UP1, UR5, UR5 ;  /* 0x00000005000575e3 */ /* 0x000e640008020800 */
[----:B-1----:R-:W-:-:S04]  /*0170*/  PLOP3.LUT P0, PT, PT, PT, UP1, 0x80, 0x8 ;  /* 0x000000000008781c */ /* 0x002fc80003f0f018 */
[----:B------:R-:W-:-:S04]  /*0180*/  SEL R0, RZ, 0xffffffff, !P0 ;  /* 0xffffffffff007807 */ /* 0x000fc80004000000 */
[----:B------:R-:W-:Y:S01]  /*0190*/  ISETP.NE.AND P0, PT, R0, RZ, PT ;  /* 0x000000ff0000720c */ /* 0x000fe20003f05270 */
[----:B------:R-:W-:-:S12]  /*01a0*/  IMAD.U32 R0, RZ, RZ, UR5 ;  /* 0x00000005ff007e24 */ /* 0x000fd8000f8e00ff */
[----:B------:R-:W-:Y:S05]  /*01b0*/  @P0 BRA `(.L_x_3) ;  /* 0x0000000000240947 */ /* 0x000fea0003800000 */
.L_x_4:
[----:B------:R-:W-:Y:S05]  /*01c0*/  NANOSLEEP 0x64 ;  /* 0x000000640000795d */ /* 0x000fea0003800000 */
[----:B------:R-:W-:-:S05]  /*01d0*/  UMOV UR5, 0x4 ;  /* 0x0000000400057882 */ /* 0x000fca0000000000 */
[----:B------:R-:W-:Y:S04]  /*01e0*/  DEPBAR.LE SB1, 0x36 ;  /* 0x00009d800000791a */ /* 0x000fe80000000000 */
[----:B------:R-:W1:Y:S02]  /*01f0*/  UTCATOMSWS.FIND_AND_SET.ALIGN UP1, UR5, UR5 ;  /* 0x00000005000575e3 */ /* 0x000e640008020800 */
[----:B-1----:R-:W-:-:S04]  /*0200*/  PLOP3.LUT P0, PT, PT, PT, UP1, 0x80, 0x8 ;  /* 0x000000000008781c */ /* 0x002fc80003f0f018 */
[----:B------:R-:W-:-:S04]  /*0210*/  SEL R0, RZ, 0xffffffff, !P0 ;  /* 0xffffffffff007807 */ /* 0x000fc80004000000 */
[----:B------:R-:W-:Y:S01]  /*0220*/  ISETP.NE.AND P0, PT, R0, RZ, PT ;  /* 0x000000ff0000720c */ /* 0x000fe20003f05270 */
[----:B------:R-:W-:-:S12]  /*0230*/  IMAD.U32 R0, RZ, RZ, UR5 ;  /* 0x00000005ff007e24 */ /* 0x000fd8000f8e00ff */
[----:B------:R-:W-:Y:S05]  /*0240*/  @!P0 BRA `(.L_x_4) ;  /* 0xfffffffc00dc8947 */ /* 0x000fea000383ffff */
.L_x_3:
[C---:B------:R-:W-:Y:S01]  /*0250*/  VIADD R3, R0.reuse, 0x10 ;  /* 0x0000001000037836 */ /* 0x040fe20000000000 */
[----:B------:R-:W-:Y:S01]  /*0260*/  UMOV UR5, 0x50 ;  /* 0x0000005000057882 */ /* 0x000fe20000000000 */
[----:B------:R-:W-:Y:S01]  /*0270*/  SHF.L.U32 R2, R5, R0, RZ ;  /* 0x0000000005027219 */ /* 0x000fe200000006ff */
[----:B------:R-:W-:Y:S01]  /*0280*/  ULEA UR5, UR6, UR5, 0x18 ;  /* 0x0000000506057291 */ /* 0x000fe2000f8ec0ff */
[----:B------:R-:W-:Y:S01]  /*0290*/  IMAD.SHL.U32 R0, R0, 0x20, RZ ;  /* 0x0000002000007824 */ /* 0x000fe200078e00ff */
[----:B------:R-:W-:-:S04]  /*02a0*/  SHF.L.U32 R3, R4, R3, RZ ;  /* 0x0000000304037219 */ /* 0x000fc800000006ff */
[----:B------:R-:W-:-:S05]  /*02b0*/  LOP3.LUT R2, R3, R2, RZ, 0xfc, !PT ;  /* 0x0000000203027212 */ /* 0x000fca00078efcff */
[----:B------:R1:W-:Y:S04]  /*02c0*/  ATOMS.OR RZ, [UR5], R2 ;  /* 0x00000002ffff798c */ /* 0x0003e8000b000005 */
[----:B------:R1:W-:Y:S01]  /*02d0*/  STS [UR4], R0 ;  /* 0x00000000ff007988 */ /* 0x0003e20008000804 */
[----:B------:R-:W-:Y:S05]  /*02e0*/  BRA `(.L_x_2) ;  /* 0x0000000000107947 */ /* 0x000fea0003800000 */
.L_x_1:
[----:B------:R-:W-:Y:S01]  /*02f0*/  IMAD.MOV.U32 R0, RZ, RZ, -0x1 ;  /* 0xffffffffff007424 */ /* 0x000fe200078e00ff */
[----:B------:R-:W-:-:S04]  /*0300*/  MOV R2, 0x330 ;  /* 0x0000033000027802 */ /* 0x000fc80000000f00 */
[----:B------:R1:W-:Y:S03]  /*0310*/  STS [UR4], R0 ;  /* 0x00000000ff007988 */ /* 0x0003e60008000804 */
[----:B01----:R-:W-:Y:S05]  /*0320*/  CALL.REL.NOINC `($__internal_1_$__cuda_sm10x_tcgen05_guardrail_trap_phase_invalid_during_alloc) ;  /* 0x000000d000647944 */ /* 0x003fea0003c00000 */
.L_x_2:
[----:B------:R-:W-:Y:S05]  /*0330*/  WARPSYNC.ALL ;  /* 0x0000000000007948 */ /* 0x000fea0003800000 */
[----:B------:R-:W-:Y:S01]  /*0340*/  NOP ;  /* 0x0000000000007918 */ /* 0x000fe20000000000 */
.L_x_0:
[----:B------:R-:W2:Y:S08]  /*0350*/  LDC.64 R74, c[0x0][0x398] ;  /* 0x0000e600ff4a7b82 */ /* 0x000eb00000000a00 */
[----:B------:R-:W3:Y:S02]  /*0360*/  S2UR UR5, SR_CgaSize ;  /* 0x00000000000579c3 */ /* 0x000ee40000008a00 */
[----:B---3--:R-:W-:-:S12]  /*0370*/  UIMAD UR5, UR5, -0xa0, URZ ;  /* 0xffffff60050578a4 */ /* 0x008fd8000f8e02ff */
[----:B------:R-:W3:Y:S01]  /*0380*/  LDCU UR5, c[0x0][UR5+0x2b0] ;  /* 0x00005600050577ac */ /* 0x000ee20008000800 */
[----:B------:R-:W4:Y:S01]  /*0390*/  S2R R163, SR_TID.X ;  /* 0x0000000000a37919 */ /* 0x000f220000002100 */
[----:B------:R-:W-:Y:S01]  /*03a0*/  PRMT R140, RZ, 0x7610, R140 ;  /* 0x00007610ff8c7816 */ /* 0x000fe2000000008c */
[----:B------:R-:W-:Y:S01]  /*03b0*/  UMOV UR12, 0x400 ;  /* 0x00000400000c7882 */ /* 0x000fe20000000000 */
[----:B------:R-:W5:Y:S01]  /*03c0*/  LDCU UR30, c[0x0][0x3a0] ;  /* 0x00007400ff1e77ac */ /* 0x000f620008000800 */
[----:B------:R-:W1:Y:S01]  /*03d0*/  S2UR UR4, SR_CTAID.X ;  /* 0x00000000000479c3 */ /* 0x000e620000002500 */
[----:B------:R-:W0:Y:S01]  /*03e0*/  LDCU.64 UR16, c[0x0][0x3a8] ;  /* 0x00007500ff1077ac */ /* 0x000e220008000a00 */
[----:B------:R-:W0:Y:S01]  /*03f0*/  LDCU UR9, c[0x0][0x3a4] ;  /* 0x00007480ff0977ac */ /* 0x000e220008000800 */
[----:B------:R-:W-:Y:S01]  /*0400*/  UMOV UR7, 0x1 ;  /* 0x0000000100077882 */ /* 0x000fe20000000000 */
[----:B------:R-:W0:Y:S01]  /*0410*/  LDCU.128 UR20, c[0x0][0x380] ;  /* 0x00007000ff1477ac */ /* 0x000e220008000c00 */
[----:B-12---:R-:W-:Y:S01]  /*0420*/  VIADD R0, R75, 0xff ;  /* 0x000000ff4b007836 */ /* 0x006fe20000000000 */
[----:B------:R-:W-:Y:S01]  /*0430*/  IABS R8, R74 ;  /* 0x0000004a00087213 */ /* 0x000fe20000000000 */
[----:B-----5:R-:W-:Y:S01]  /*0440*/  UIADD3 UR32, UPT, UPT, UR30, 0x3f, URZ ;  /* 0x0000003f1e207890 */ /* 0x020fe2000fffe0ff */
[----:B------:R-:W-:-:S02]  /*0450*/  IABS R134, R75 ;  /* 0x0000004b00867213 */ /* 0x000fc40000000000 */
[----:B------:R-:W-:Y:S01]  /*0460*/  SHF.R.S32.HI R3, RZ, 0x1f, R0 ;  /* 0x0000001fff037819 */ /* 0x000fe20000011400 */
[----:B------:R-:W-:Y:S01]  /*0470*/  UISETP.GT.AND UP1, UPT, UR32, 0x3f, UPT ;  /* 0x0000003f2000788c */ /* 0x000fe2000bf24270 */
[----:B------:R-:W-:Y:S02]  /*0480*/  I2FP.F32.U32 R5, UR4 ;  /* 0x0000000400057c45 */ /* 0x000fe40008201000 */
[----:B------:R-:W-:Y:S02]  /*0490*/  LEA.HI R3, R3, R0, RZ, 0x8 ;  /* 0x0000000003037211 */ /* 0x000fe400078f40ff */
[----:B----4-:R-:W-:Y:S01]  /*04a0*/  SHF.R.U32.HI R242, RZ, 0x6, R163 ;  /* 0x00000006fff27819 */ /* 0x010fe200000116a3 */
[----:B---3--:R-:W-:Y:S01]  /*04b0*/  FMUL R5, R5, UR5 ;  /* 0x0000000505057c20 */ /* 0x008fe20008400000 */
[----:B------:R-:W-:Y:S01]  /*04c0*/  SHF.R.S32.HI R3, RZ, 0x8, R3 ;  /* 0x00000008ff037819 */ /* 0x000fe20000011403 */
[----:B------:R-:W1:Y:S01]  /*04d0*/  S2UR UR5, SR_CgaCtaId ;  /* 0x00000000000579c3 */ /* 0x000e620000008800 */
[----:B------:R-:W-:Y:S01]  /*04e0*/  SGXT.U32 R242, R242, 0x1 ;  /* 0x00000001f2f2781a */ /* 0x000fe20000000000 */
[----:B------:R-:W-:Y:S01]  /*04f0*/  F2I.U32.TRUNC.NTZ R7, R5 ;  /* 0x0000000500077305 */ /* 0x000fe2000020f000 */
[----:B------:R-:W-:Y:S01]  /*0500*/  LOP3.LUT R164, R163, 0x3f, RZ, 0xc0, !PT ;  /* 0x0000003fa3a47812 */ /* 0x000fe200078ec0ff */
[----:B------:R-:W-:Y:S01]  /*0510*/  IMAD.SHL.U32 R4, R3, 0x8, RZ ;  /* 0x0000000803047824 */ /* 0x000fe200078e00ff */
[----:B------:R-:W-:-:S04]  /*0520*/  LOP3.LUT R238, R163, 0x7f, RZ, 0xc0, !PT ;  /* 0x0000007fa3ee7812 */ /* 0x000fc800078ec0ff */
[----:B------:R-:W-:-:S04]  /*0530*/  IABS R9, R4 ;  /* 0x0000000400097213 */ /* 0x000fc80000000000 */
[----:B------:R-:W2:Y:S01]  /*0540*/  I2F.RP R0, R9 ;  /* 0x0000000900007306 */ /* 0x000ea20000209400 */
[----:B-1----:R-:W-:Y:S02]  /*0550*/  ULEA UR12, UR5, UR12, 0x18 ;  /* 0x0000000c050c7291 */ /* 0x002fe4000f8ec0ff */
[----:B------:R-:W-:-:S05]  /*0560*/  USHF.L.U32 UR4, UR5, 0x7, URZ ;  /* 0x0000000705047899 */ /* 0x000fca00080006ff */
[----:B--2---:R-:W1:Y:S01]  /*0570*/  MUFU.RCP R0, R0 ;  /* 0x0000000000007308 */ /* 0x004e620000001000 */
[----:B------:R-:W-:Y:S02]  /*0580*/  UIADD3 UR10, UPT, UPT, UR12, 0x6000, URZ ;  /* 0x000060000c0a7890 */ /* 0x000fe4000fffe0ff */
[----:B------:R-:W-:Y:S01]  /*0590*/  ULOP3.LUT UR4, UR4, 0x80, URZ, 0xc0, !UPT ;  /* 0x0000008004047892 */ /* 0x000fe2000f8ec0ff */
[----:B-1----:R-:W-:Y:S01]  /*05a0*/  VIADD R2, R0, 0xffffffe ;  /* 0x0ffffffe00027836 */ /* 0x002fe20000000000 */
[----:B------:R-:W-:-:S03]  /*05b0*/  IABS R0, R7 ;  /* 0x0000000700007213 */ /* 0x000fc60000000000 */
[----:B------:R1:W2:Y:S02]  /*05c0*/  F2I.FTZ.U32.TRUNC.NTZ R3, R2 ;  /* 0x0000000200037305 */ /* 0x0002a4000021f000 */
[----:B-1----:R-:W-:Y:S02]  /*05d0*/  IMAD.MOV.U32 R2, RZ, RZ, RZ ;  /* 0x000000ffff027224 */ /* 0x002fe400078e00ff */
[----:B--2---:R-:W-:-:S04]  /*05e0*/  IMAD.MOV R6, RZ, RZ, -R3 ;  /* 0x000000ffff067224 */ /* 0x004fc800078e0a03 */
[----:B------:R-:W-:Y:S01]  /*05f0*/  IMAD R11, R6, R9, RZ ;  /* 0x00000009060b7224 */ /* 0x000fe200078e02ff */
[----:B------:R-:W-:-:S03]  /*0600*/  IABS R6, R4 ;  /* 0x0000000400067213 */ /* 0x000fc60000000000 */
[----:B------:R-:W-:-:S04]  /*0610*/  IMAD.HI.U32 R3, R3, R11, R2 ;  /* 0x0000000b03037227 */ /* 0x000fc800078e0002 */
[----:B------:R-:W-:Y:S02]  /*0620*/  IMAD.MOV R2, RZ, RZ, -R6 ;  /* 0x000000ffff027224 */ /* 0x000fe400078e0a06 */
[----:B------:R-:W-:-:S04]  /*0630*/  IMAD.HI.U32 R3, R3, R0, RZ ;  /* 0x0000000003037227 */ /* 0x000fc800078e00ff */
[----:B------:R-:W-:Y:S01]  /*0640*/  IMAD R0, R3, R2, R0 ;  /* 0x0000000203007224 */ /* 0x000fe200078e0200 */
[----:B------:R-:W-:Y:S04]  /*0650*/  BAR.SYNC.DEFER_BLOCKING 0x0 ;  /* 0x0000000000007b1d */ /* 0x000fe80000010000 */
[----:B------:R-:W-:-:S13]  /*0660*/  ISETP.GT.U32.AND P1, PT, R9, R0, PT ;  /* 0x000000000900720c */ /* 0x000fda0003f24070 */
[----:B------:R-:W-:Y:S02]  /*0670*/  @!P1 IMAD.IADD R0, R0, 0x1, -R9 ;  /* 0x0000000100009824 */ /* 0x000fe400078e0a09 */
[----:B------:R-:W-:Y:S01]  /*0680*/  @!P1 VIADD R3, R3, 0x1 ;  /* 0x0000000103039836 */ /* 0x000fe20000000000 */
[----:B------:R-:W-:Y:S02]  /*0690*/  ISETP.NE.AND P1, PT, R4, RZ, PT ;  /* 0x000000ff0400720c */ /* 0x000fe40003f25270 */
[----:B------:R-:W-:Y:S02]  /*06a0*/  ISETP.GE.U32.AND P0, PT, R0, R9, PT ;  /* 0x000000090000720c */ /* 0x000fe40003f06070 */
[----:B------:R-:W-:-:S04]  /*06b0*/  LOP3.LUT R0, R7, R4, RZ, 0x3c, !PT ;  /* 0x0000000407007212 */ /* 0x000fc800078e3cff */
[----:B------:R-:W-:Y:S01]  /*06c0*/  ISETP.GE.AND P2, PT, R0, RZ, PT ;  /* 0x000000ff0000720c */ /* 0x000fe20003f46270 */
[----:B------:R-:W-:-:S06]  /*06d0*/  VIADD R0, R74, 0x3f ;  /* 0x0000003f4a007836 */ /* 0x000fcc0000000000 */
[----:B------:R-:W-:-:S04]  /*06e0*/  @P0 VIADD R3, R3, 0x1 ;  /* 0x0000000103030836 */ /* 0x000fc80000000000 */
[----:B------:R-:W-:Y:S01]  /*06f0*/  IMAD.MOV.U32 R2, RZ, RZ, R3 ;  /* 0x000000ffff027224 */ /* 0x000fe200078e0003 */
[----:B------:R-:W-:-:S03]  /*0700*/  SHF.R.S32.HI R3, RZ, 0x1f, R0 ;  /* 0x0000001fff037819 */ /* 0x000fc60000011400 */
[----:B------:R-:W-:Y:S01]  /*0710*/  @!P2 IMAD.MOV R2, RZ, RZ, -R2 ;  /* 0x000000ffff02a224 */ /* 0x000fe200078e0a02 */
[----:B------:R-:W-:Y:S02]  /*0720*/  @!P1 LOP3.LUT R2, RZ, R4, RZ, 0x33, !PT ;  /* 0x00000004ff029212 */ /* 0x000fe400078e33ff */
[----:B------:R-:W-:-:S03]  /*0730*/  LEA.HI R3, R3, R0, RZ, 0x6 ;  /* 0x0000000003037211 */ /* 0x000fc600078f30ff */
[----:B------:R-:W-:-:S05]  /*0740*/  IMAD.SHL.U32 R10, R2, 0x8, RZ ;  /* 0x00000008020a7824 */ /* 0x000fca00078e00ff */
[----:B------:R-:W-:-:S04]  /*0750*/  LEA.HI.SX32 R3, R3, -R10, 0x1a ;  /* 0x8000000a03037211 */ /* 0x000fc800078fd2ff */
[----:B------:R-:W-:Y:S01]  /*0760*/  VIMNMX R11, PT, PT, R3, 0x8, PT ;  /* 0x00000008030b7848 */ /* 0x000fe20003fe0100 */
[----:B------:R-:W-:Y:S02]  /*0770*/  IMAD.MOV R3, RZ, RZ, -R2 ;  /* 0x000000ffff037224 */ /* 0x000fe400078e0a02 */
[----:B------:R-:W-:Y:S01]  /*0780*/  IMAD.MOV.U32 R2, RZ, RZ, R8 ;  /* 0x000000ffff027224 */ /* 0x000fe200078e0008 */
[----:B------:R-:W-:Y:S01]  /*0790*/  IABS R9, R11 ;  /* 0x0000000b00097213 */ /* 0x000fe20000000000 */
[----:B------:R-:W-:Y:S01]  /*07a0*/  IMAD R12, R4, R3, R7 ;  /* 0x00000003040c7224 */ /* 0x000fe200078e0207 */
[----:B------:R-:W-:Y:S01]  /*07b0*/  ISETP.NE.AND P2, PT, R11, RZ, PT ;  /* 0x000000ff0b00720c */ /* 0x000fe20003f45270 */
[----:B------:R-:W-:Y:S01]  /*07c0*/  IMAD.MOV.U32 R4, RZ, RZ, RZ ;  /* 0x000000ffff047224 */ /* 0x000fe200078e00ff */
[----:B------:R-:W1:Y:S08]  /*07d0*/  I2F.RP R0, R9 ;  /* 0x0000000900007306 */ /* 0x000e700000209400 */
[----:B------:R-:W2:Y:S08]  /*07e0*/  I2F.RP R3, R2 ;  /* 0x0000000200037306 */ /* 0x000eb00000209400 */
[----:B-1----:R-:W1:Y:S08]  /*07f0*/  MUFU.RCP R0, R0 ;  /* 0x0000000000007308 */ /* 0x002e700000001000 */
[----:B--2---:R-:W-:Y:S01]  /*0800*/  MUFU.RCP R3, R3 ;  /* 0x0000000300037308 */ /* 0x004fe20000001000 */
[----:B-1----:R-:W-:Y:S01]  /*0810*/  VIADD R5, R0, 0xffffffe ;  /* 0x0ffffffe00057836 */ /* 0x002fe20000000000 */
[----:B------:R-:W-:-:S06]  /*0820*/  IABS R0, R12 ;  /* 0x0000000c00007213 */ /* 0x000fcc0000000000 */
[----:B------:R-:W1:Y:S02]  /*0830*/  F2I.FTZ.U32.TRUNC.NTZ R5, R5 ;  /* 0x0000000500057305 */ /* 0x000e64000021f000 */
[----:B-1----:R-:W-:-:S04]  /*0840*/  IMAD.MOV R6, RZ, RZ, -R5 ;  /* 0x000000ffff067224 */ /* 0x002fc800078e0a05 */
[----:B------:R-:W-:Y:S01]  /*0850*/  IMAD R7, R6, R9, RZ ;  /* 0x0000000906077224 */ /* 0x000fe200078e02ff */
[----:B------:R-:W-:-:S03]  /*0860*/  IABS R6, R11 ;  /* 0x0000000b00067213 */ /* 0x000fc60000000000 */
[----:B------:R-:W-:Y:S02]  /*0870*/  IMAD.HI.U32 R4, R5, R7, R4 ;  /* 0x0000000705047227 */ /* 0x000fe400078e0004 */
[----:B------:R-:W1:Y:S02]  /*0880*/  LDS R7, [UR12] ;  /* 0x0000000cff077984 */ /* 0x000e640008000800 */
[----:B------:R-:W-:Y:S02]  /*0890*/  IMAD.MOV.U32 R5, RZ, RZ, R0 ;  /* 0x000000ffff057224 */ /* 0x000fe400078e0000 */
[----:B------:R-:W-:Y:S02]  /*08a0*/  IMAD.MOV R0, RZ, RZ, -R6 ;  /* 0x000000ffff007224 */ /* 0x000fe400078e0a06 */
[----:B------:R-:W-:Y:S01]  /*08b0*/  IMAD.HI.U32 R4, R4, R5, RZ ;  /* 0x0000000504047227 */ /* 0x000fe200078e00ff */
[----:B------:R-:W2:Y:S03]  /*08c0*/  I2F.RP R6, R134 ;  /* 0x0000008600067306 */ /* 0x000ea60000209400 */
[----:B------:R-:W-:-:S02]  /*08d0*/  IMAD R0, R4, R0, R5 ;  /* 0x0000000004007224 */ /* 0x000fc400078e0205 */
[----:B------:R-:W-:Y:S01]  /*08e0*/  VIADD R5, R3, 0xffffffe ;  /* 0x0ffffffe03057836 */ /* 0x000fe20000000000 */
[----:B------:R-:W-:Y:S01]  /*08f0*/  SHF.R.U32.HI R3, RZ, 0x5, R163 ;  /* 0x00000005ff037819 */ /* 0x000fe200000116a3 */
[----:B------:R-:W-:Y:S01]  /*0900*/  BAR.SYNC.DEFER_BLOCKING 0x0 ;  /* 0x0000000000007b1d */ /* 0x000fe20000010000 */
[----:B------:R-:W-:Y:S02]  /*0910*/  ISETP.GT.U32.AND P0, PT, R9, R0, PT ;  /* 0x000000000900720c */ /* 0x000fe40003f04070 */
[----:B------:R-:W-:-:S03]  /*0920*/  R2UR UR8, R3 ;  /* 0x00000000030872ca */ /* 0x000fc600000e0000 */
[----:B------:R-:W3:Y:S08]  /*0930*/  F2I.FTZ.U32.TRUNC.NTZ R5, R5 ;  /* 0x0000000500057305 */ /* 0x000ef0000021f000 */
[----:B--2---:R-:W2:Y:S01]  /*0940*/  MUFU.RCP R6, R6 ;  /* 0x0000000600067308 */ /* 0x004ea20000001000 */
[----:B------:R-:W-:Y:S02]  /*0950*/  @!P0 IMAD.IADD R0, R0, 0x1, -R9 ;  /* 0x0000000100008824 */ /* 0x000fe400078e0a09 */
[----:B------:R-:W-:Y:S01]  /*0960*/  @!P0 VIADD R4, R4, 0x1 ;  /* 0x0000000104048836 */ /* 0x000fe20000000000 */
[----:B------:R-:W-:-:S02]  /*0970*/  PLOP3.LUT P0, PT, PT, PT, UP1, 0x80, 0x8 ;  /* 0x000000000008781c */ /* 0x000fc40003f0f018 */
[----:B------:R-:W-:Y:S01]  /*0980*/  ISETP.GE.U32.AND P1, PT, R0, R9, PT ;  /* 0x000000090000720c */ /* 0x000fe20003f26070 */
[----:B---3--:R-:W-:Y:S01]  /*0990*/  IMAD.MOV R9, RZ, RZ, -R5 ;  /* 0x000000ffff097224 */ /* 0x008fe200078e0a05 */
[----:B------:R-:W-:-:S04]  /*09a0*/  LOP3.LUT R0, R12, R11, RZ, 0x3c, !PT ;  /* 0x0000000b0c007212 */ /* 0x000fc800078e3cff */
[----:B------:R-:W-:Y:S02]  /*09b0*/  ISETP.GE.AND P3, PT, R0, RZ, PT ;  /* 0x000000ff0000720c */ /* 0x000fe40003f66270 */
[----:B------:R-:W-:Y:S02]  /*09c0*/  SHF.R.U32.HI R0, RZ, 0x6, R163 ;  /* 0x00000006ff007819 */ /* 0x000fe400000116a3 */
[----:B-1----:R-:W-:Y:S01]  /*09d0*/  R2UR UR13, R7 ;  /* 0x00000000070d72ca */ /* 0x002fe200000e0000 */
[----:B--2---:R-:W-:Y:S01]  /*09e0*/  VIADD R16, R6, 0xffffffe ;  /* 0x0ffffffe06107836 */ /* 0x004fe20000000000 */
[----:B------:R-:W-:Y:S01]  /*09f0*/  SGXT.U32 R0, R0, 0x1 ;  /* 0x000000010000781a */ /* 0x000fe20000000000 */
[----:B------:R-:W-:Y:S02]  /*0a00*/  @P1 VIADD R4, R4, 0x1 ;  /* 0x0000000104041836 */ /* 0x000fe40000000000 */
[----:B------:R1:W2:Y:S01]  /*0a10*/  F2I.FTZ.U32.TRUNC.NTZ R17, R16 ;  /* 0x0000001000117305 */ /* 0x0002a2000021f000 */
[----:B------:R-:W-:Y:S01]  /*0a20*/  ISETP.LT.AND P0, PT, R0, UR30, P0 ;  /* 0x0000001e00007c0c */ /* 0x000fe20008701270 */
[----:B------:R-:W-:-:S02]  /*0a30*/  IMAD.MOV.U32 R6, RZ, RZ, R4 ;  /* 0x000000ffff067224 */ /* 0x000fc400078e0004 */
[----:B------:R-:W-:Y:S02]  /*0a40*/  IMAD R7, R9, R2, RZ ;  /* 0x0000000209077224 */ /* 0x000fe400078e02ff */
[----:B------:R-:W-:Y:S01]  /*0a50*/  @!P3 IMAD.MOV R6, RZ, RZ, -R6 ;  /* 0x000000ffff06b224 */ /* 0x000fe200078e0a06 */
[----:B------:R-:W-:Y:S01]  /*0a60*/  @!P2 LOP3.LUT R6, RZ, R11, RZ, 0x33, !PT ;  /* 0x0000000bff06a212 */ /* 0x000fe200078e33ff */
[----:B------:R-:W-:Y:S02]  /*0a70*/  IMAD.MOV.U32 R4, RZ, RZ, RZ ;  /* 0x000000ffff047224 */ /* 0x000fe400078e00ff */
[----:B-1----:R-:W-:Y:S01]  /*0a80*/  IMAD.MOV.U32 R16, RZ, RZ, RZ ;  /* 0x000000ffff107224 */ /* 0x002fe200078e00ff */
[----:B------:R-:W-:Y:S01]  /*0a90*/  LEA R3, R6, UR4, 0x8 ;  /* 0x0000000406037c11 */ /* 0x000fe2000f8e40ff */
[----:B------:R-:W-:Y:S01]  /*0aa0*/  USHF.L.U32 UR4, UR8, 0x15, URZ ;  /* 0x0000001508047899 */ /* 0x000fe200080006ff */
[----:B--2---:R-:W-:Y:S02]  /*0ab0*/  IMAD.MOV R13, RZ, RZ, -R17 ;  /* 0x000000ffff0d7224 */ /* 0x004fe400078e0a11 */
[----:B------:R-:W-:Y:S01]  /*0ac0*/  LOP3.LUT R0, R3, R242, RZ, 0xfc, !PT ;  /* 0x000000f203007212 */ /* 0x000fe200078efcff */
[----:B------:R-:W-:Y:S01]  /*0ad0*/  IMAD.HI.U32 R3, R5, R7, R4 ;  /* 0x0000000705037227 */ /* 0x000fe200078e0004 */
[----:B------:R-:W-:-:S02]  /*0ae0*/  ULOP3.LUT UR4, UR4, 0x600000, URZ, 0xc0, !UPT ;  /* 0x0060000004047892 */ /* 0x000fc4000f8ec0ff */
[C---:B------:R-:W-:Y:S01]  /*0af0*/  LOP3.LUT R226, R0.reuse, 0x4, RZ, 0xfc, !PT ;  /* 0x0000000400e27812 */ /* 0x040fe200078efcff */
[----:B------:R-:W-:Y:S01]  /*0b00*/  IMAD R9, R13, R134, RZ ;  /* 0x000000860d097224 */ /* 0x000fe200078e02ff */
[C---:B------:R-:W-:Y:S01]  /*0b10*/  LOP3.LUT R225, R0.reuse, 0x6, RZ, 0xfc, !PT ;  /* 0x0000000600e17812 */ /* 0x040fe200078efcff */
[----:B------:R-:W-:Y:S01]  /*0b20*/  IMAD.MOV R4, RZ, RZ, -R6 ;  /* 0x000000ffff047224 */ /* 0x000fe200078e0a06 */
[----:B------:R-:W-:Y:S01]  /*0b30*/  LOP3.LUT R222, R0, 0xc, RZ, 0xfc, !PT ;  /* 0x0000000c00de7812 */ /* 0x000fe200078efcff */
[----:B------:R-:W-:Y:S01]  /*0b40*/  IMAD.HI.U32 R16, R17, R9, R16 ;  /* 0x0000000911107227 */ /* 0x000fe200078e0010 */
[----:B------:R-:W-:Y:S02]  /*0b50*/  IABS R9, R226 ;  /* 0x000000e200097213 */ /* 0x000fe40000000000 */
[----:B------:R-:W-:Y:S01]  /*0b60*/  IABS R125, R225 ;  /* 0x000000e1007d7213 */ /* 0x000fe20000000000 */
[----:B------:R-:W-:Y:S01]  /*0b70*/  IMAD R4, R11, R4, R12 ;  /* 0x000000040b047224 */ /* 0x000fe200078e020c */
[----:B------:R-:W-:Y:S01]  /*0b80*/  IABS R13, R222 ;  /* 0x000000de000d7213 */ /* 0x000fe20000000000 */
[----:B------:R-:W-:Y:S01]  /*0b90*/  IMAD.HI.U32 R7, R16, R9, RZ ;  /* 0x0000000910077227 */ /* 0x000fe200078e00ff */
[----:B------:R-:W-:-:S02]  /*0ba0*/  LOP3.LUT R221, R0, 0xe, RZ, 0xfc, !PT ;  /* 0x0000000e00dd7812 */ /* 0x000fc400078efcff */
[----:B------:R-:W-:Y:S01]  /*0bb0*/  IABS R129, R0 ;  /* 0x0000000000817213 */ /* 0x000fe20000000000 */
[----:B------:R-:W-:Y:S01]  /*0bc0*/  IMAD.MOV R7, RZ, RZ, -R7 ;  /* 0x000000ffff077224 */ /* 0x000fe200078e0a07 */
[----:B------:R-:W-:Y:S01]  /*0bd0*/  LOP3.LUT R227, R0, 0x2, RZ, 0xfc, !PT ;  /* 0x0000000200e37812 */ /* 0x000fe200078efcff */
[----:B------:R-:W-:Y:S01]  /*0be0*/  IMAD.HI.U32 R8, R16, R125, RZ ;  /* 0x0000007d10087227 */ /* 0x000fe200078e00ff */
[----:B------:R-:W-:Y:S02]  /*0bf0*/  IABS R121, R221 ;  /* 0x000000dd00797213 */ /* 0x000fe40000000000 */
[----:B------:R-:W-:Y:S01]  /*0c00*/  IABS R127, R227 ;  /* 0x000000e3007f7213 */ /* 0x000fe20000000000 */
[----:B------:R-:W-:Y:S01]  /*0c10*/  IMAD R126, R134, R7, R9 ;  /* 0x00000007867e7224 */ /* 0x000fe200078e0209 */
[C---:B------:R-:W-:Y:S01]  /*0c20*/  LOP3.LUT R224, R0.reuse, 0x8, RZ, 0xfc, !PT ;  /* 0x0000000800e07812 */ /* 0x040fe200078efcff */
[----:B------:R-:W-:Y:S01]  /*0c30*/  IMAD.MOV R8, RZ, RZ, -R8 ;  /* 0x000000ffff087224 */ /* 0x000fe200078e0a08 */
[----:B------:R-:W-:Y:S01]  /*0c40*/  LOP3.LUT R216, R0, 0x18, RZ, 0xfc, !PT ;  /* 0x0000001800d87812 */ /* 0x000fe200078efcff */
[----:B------:R-:W-:Y:S01]  /*0c50*/  IMAD.HI.U32 R7, R16, R13, RZ ;  /* 0x0000000d10077227 */ /* 0x000fe200078e00ff */
[----:B------:R-:W-:Y:S01]  /*0c60*/  IABS R11, R224 ;  /* 0x000000e0000b7213 */ /* 0x000fe20000000000 */
[----:B------:R1:W-:Y:S01]  /*0c70*/  STL [R1+0xf4], R227 ;  /* 0x0000f4e301007387 */ /* 0x0003e20000100800 */
[----:B------:R-:W-:Y:S01]  /*0c80*/  LOP3.LUT R223, R0, 0xa, RZ, 0xfc, !PT ;  /* 0x0000000a00df7812 */ /* 0x000fe200078efcff */
[----:B------:R-:W-:Y:S01]  /*0c90*/  IMAD.HI.U32 R5, R16, R129, RZ ;  /* 0x0000008110057227 */ /* 0x000fe200078e00ff */
[----:B------:R-:W-:Y:S01]  /*0ca0*/  LOP3.LUT R217, R0, 0x16, RZ, 0xfc, !PT ;  /* 0x0000001600d97812 */ /* 0x000fe200078efcff */
[----:B------:R1:W-:Y:S01]  /*0cb0*/  STL [R1+0xf0], R226 ;  /* 0x0000f0e201007387 */ /* 0x0003e20000100800 */
[----:B------:R-:W-:Y:S01]  /*0cc0*/  IABS R123, R223 ;  /* 0x000000df007b7213 */ /* 0x000fe20000000000 */
[----:B------:R-:W-:Y:S01]  /*0cd0*/  IMAD R125, R134, R8, R125 ;  /* 0x00000008867d7224 */ /* 0x000fe200078e027d */
[----:B------:R-:W-:Y:S01]  /*0ce0*/  IABS R117, R217 ;  /* 0x000000d900757213 */ /* 0x000fe20000000000 */
[----:B------:R-:W-:Y:S01]  /*0cf0*/  IMAD.MOV R7, RZ, RZ, -R7 ;  /* 0x000000ffff077224 */ /* 0x000fe200078e0a07 */
[----:B------:R-:W-:Y:S01]  /*0d00*/  LOP3.LUT R218, R0, 0x14, RZ, 0xfc, !PT ;  /* 0x0000001400da7812 */ /* 0x000fe200078efcff */
[----:B------:R-:W-:Y:S01]  /*0d10*/  IMAD.HI.U32 R8, R16, R121, RZ ;  /* 0x0000007910087227 */ /* 0x000fe200078e00ff */
[C---:B------:R-:W-:Y:S01]  /*0d20*/  LOP3.LUT R212, R0.reuse, 0x20, RZ, 0xfc, !PT ;  /* 0x0000002000d47812 */ /* 0x040fe200078efcff */
[----:B------:R1:W-:Y:S01]  /*0d30*/  STL [R1+0xec], R225 ;  /* 0x0000ece101007387 */ /* 0x0003e20000100800 */
[C---:B------:R-:W-:Y:S01]  /*0d40*/  LOP3.LUT R219, R0.reuse, 0x12, RZ, 0xfc, !PT ;  /* 0x0000001200db7812 */ /* 0x040fe200078efcff */
[----:B------:R-:W-:Y:S01]  /*0d50*/  IMAD.MOV R5, RZ, RZ, -R5 ;  /* 0x000000ffff057224 */ /* 0x000fe200078e0a05 */
[----:B------:R-:W-:Y:S01]  /*0d60*/  LOP3.LUT R211, R0, 0x22, RZ, 0xfc, !PT ;  /* 0x0000002200d37812 */ /* 0x000fe200078efcff */
[----:B------:R-:W-:Y:S01]  /*0d70*/  IMAD.HI.U32 R6, R16, R127, RZ ;  /* 0x0000007f10067227 */ /* 0x000fe200078e00ff */
[----:B------:R-:W-:Y:S01]  /*0d80*/  IABS R119, R219 ;  /* 0x000000db00777213 */ /* 0x000fe20000000000 */
[----:B------:R1:W-:Y:S01]  /*0d90*/  STL [R1+0xe8], R224 ;  /* 0x0000e8e001007387 */ /* 0x0003e20000100800 */
[----:B------:R-:W-:Y:S01]  /*0da0*/  IABS R111, R211 ;  /* 0x000000d3006f7213 */ /* 0x000fe20000000000 */
[----:B------:R-:W-:Y:S01]  /*0db0*/  IMAD R122, R134, R7, R13 ;  /* 0x00000007867a7224 */ /* 0x000fe200078e020d */
[----:B------:R-:W-:Y:S01]  /*0dc0*/  IABS R13, R216 ;  /* 0x000000d8000d7213 */ /* 0x000fe20000000000 */
[----:B------:R-:W-:Y:S01]  /*0dd0*/  IMAD.MOV R8, RZ, RZ, -R8 ;  /* 0x000000ffff087224 */ /* 0x000fe200078e0a08 */
[----:B------:R-:W-:Y:S01]  /*0de0*/  LOP3.LUT R214, R0, 0x1c, RZ, 0xfc, !PT ;  /* 0x0000001c00d67812 */ /* 0x000fe200078efcff */
[----:B------:R-:W-:Y:S01]  /*0df0*/  IMAD R129, R134, R5, R129 ;  /* 0x0000000586817224 */ /* 0x000fe200078e0281 */
[C---:B------:R-:W-:Y:S01]  /*0e00*/  LOP3.LUT R206, R0.reuse, 0x2c, RZ, 0xfc, !PT ;  /* 0x0000002c00ce7812 */ /* 0x040fe200078efcff */
[----:B------:R-:W-:Y:S01]  /*0e10*/  IMAD.MOV R6, RZ, RZ, -R6 ;  /* 0x000000ffff067224 */ /* 0x000fe200078e0a06 */
[----:B------:R-:W-:Y:S01]  /*0e20*/  LOP3.LUT R213, R0, 0x1e, RZ, 0xfc, !PT ;  /* 0x0000001e00d57812 */ /* 0x000fe200078efcff */
[----:B------:R-:W-:Y:S01]  /*0e30*/  IMAD.HI.U32 R5, R16, R11, RZ ;  /* 0x0000000b10057227 */ /* 0x000fe200078e00ff */
[----:B------:R-:W-:Y:S01]  /*0e40*/  LOP3.LUT R207, R0, 0x2a, RZ, 0xfc, !PT ;  /* 0x0000002a00cf7812 */ /* 0x000fe200078efcff */
[----:B------:R1:W-:Y:S01]  /*0e50*/  STL [R1+0xfc], R223 ;  /* 0x0000fcdf01007387 */ /* 0x0003e20000100800 */
[----:B------:R-:W-:Y:S01]  /*0e60*/  IABS R113, R213 ;  /* 0x000000d500717213 */ /* 0x000fe20000000000 */
[----:B------:R-:W-:Y:S01]  /*0e70*/  IMAD R121, R134, R8, R121 ;  /* 0x0000000886797224 */ /* 0x000fe200078e0279 */
[----:B------:R-:W-:Y:S01]  /*0e80*/  IABS R107, R207 ;  /* 0x000000cf006b7213 */ /* 0x000fe20000000000 */
[----:B------:R-:W-:Y:S01]  /*0e90*/  IMAD.HI.U32 R8, R16, R13, RZ ;  /* 0x0000000d10087227 */ /* 0x000fe200078e00ff */
[C---:B------:R-:W-:Y:S01]  /*0ea0*/  LOP3.LUT R208, R0.reuse, 0x28, RZ, 0xfc, !PT ;  /* 0x0000002800d07812 */ /* 0x040fe200078efcff */
[----:B------:R1:W-:Y:S01]  /*0eb0*/  STL [R1+0xf8], R222 ;  /* 0x0000f8de01007387 */ /* 0x0003e20000100800 */
[----:B------:R-:W-:Y:S01]  /*0ec0*/  LOP3.LUT R202, R0, 0x34, RZ, 0xfc, !PT ;  /* 0x0000003400ca7812 */ /* 0x000fe200078efcff */
[----:B------:R-:W-:Y:S01]  /*0ed0*/  IMAD R127, R134, R6, R127 ;  /* 0x00000006867f7224 */ /* 0x000fe200078e027f */
[C---:B------:R-:W-:Y:S01]  /*0ee0*/  LOP3.LUT R209, R0.reuse, 0x26, RZ, 0xfc, !PT ;  /* 0x0000002600d17812 */ /* 0x040fe200078efcff */
[----:B------:R-:W-:Y:S01]  /*0ef0*/  IMAD.MOV R5, RZ, RZ, -R5 ;  /* 0x000000ffff057224 */ /* 0x000fe200078e0a05 */
[----:B------:R-:W-:Y:S01]  /*0f00*/  LOP3.LUT R201, R0, 0x36, RZ, 0xfc, !PT ;  /* 0x0000003600c97812 */ /* 0x000fe200078efcff */
[----:B------:R-:W-:Y:S01]  /*0f10*/  IMAD.HI.U32 R6, R16, R123, RZ ;  /* 0x0000007b10067227 */ /* 0x000fe200078e00ff */
[----:B------:R-:W-:Y:S01]  /*0f20*/  IABS R109, R209 ;  /* 0x000000d1006d7213 */ /* 0x000fe20000000000 */
[----:B------:R1:W-:Y:S01]  /*0f30*/  STL [R1+0xe4], R221 ;  /* 0x0000e4dd01007387 */ /* 0x0003e20000100800 */
[----:B------:R-:W-:Y:S01]  /*0f40*/  IABS R101, R201 ;  /* 0x000000c900657213 */ /* 0x000fe20000000000 */
[----:B------:R-:W-:Y:S01]  /*0f50*/  IMAD.MOV R8, RZ, RZ, -R8 ;  /* 0x000000ffff087224 */ /* 0x000fe200078e0a08 */
[----:B------:R-:W-:Y:S01]  /*0f60*/  LOP3.LUT R220, R0, 0x10, RZ, 0xfc, !PT ;  /* 0x0000001000dc7812 */ /* 0x000fe200078efcff */
[----:B------:R-:W-:Y:S01]  /*0f70*/  IMAD.HI.U32 R7, R16, R117, RZ ;  /* 0x0000007510077227 */ /* 0x000fe200078e00ff */
[----:B------:R-:W-:-:S02]  /*0f80*/  LOP3.LUT R204, R0, 0x30, RZ, 0xfc, !PT ;  /* 0x0000003000cc7812 */ /* 0x000fc400078efcff */
[----:B------:R-:W-:Y:S01]  /*0f90*/  IABS R15, R220 ;  /* 0x000000dc000f7213 */ /* 0x000fe20000000000 */
[----:B------:R-:W-:Y:S01]  /*0fa0*/  IMAD R124, R134, R5, R11 ;  /* 0x00000005867c7224 */ /* 0x000fe200078e020b */
[----:B------:R-:W-:Y:S01]  /*0fb0*/  IABS R11, R218 ;  /* 0x000000da000b7213 */ /* 0x000fe20000000000 */
[----:B------:R-:W-:Y:S01]  /*0fc0*/  IMAD.MOV R6, RZ, RZ, -R6 ;  /* 0x000000ffff067224 */ /* 0x000fe200078e0a06 */
[----:B------:R-:W-:Y:S01]  /*0fd0*/  LOP3.LUT R196, R0, 0x40, RZ, 0xfc, !PT ;  /* 0x0000004000c47812 */ /* 0x000fe200078efcff */
[----:B------:R-:W-:Y:S01]  /*0fe0*/  IMAD R116, R134, R8, R13 ;  /* 0x0000000886747224 */ /* 0x000fe200078e020d */
[----:B------:R-:W-:Y:S01]  /*0ff0*/  IABS R13, R212 ;  /* 0x000000d4000d7213 */ /* 0x000fe20000000000 */
[----:B------:R-:W-:Y:S01]  /*1000*/  IMAD.MOV R7, RZ, RZ, -R7 ;  /* 0x000000ffff077224 */ /* 0x000fe200078e0a07 */
[----:B------:R-:W-:Y:S01]  /*1010*/  LOP3.LUT R203, R0, 0x32, RZ, 0xfc, !PT ;  /* 0x0000003200cb7812 */ /* 0x000fe200078efcff */
[----:B------:R-:W-:Y:S01]  /*1020*/  IMAD R123, R134, R6, R123 ;  /* 0x00000006867b7224 */ /* 0x000fe200078e027b */
        /* <DEDUP_REMOVED lines=8> */
[----:B------:R-:W-:Y:S01]  /*10b0*/  IABS R97, R197 ;  /* 0x000000c500617213 */ /* 0x000fe20000000000 */
[----:B------:R1:W-:Y:S01]  /*10c0*/  STL [R1+0xdc], R219 ;  /* 0x0000dcdb01007387 */ /* 0x0003e20000100800 */
[C---:B------:R-:W-:Y:S01]  /*10d0*/  LOP3.LUT R198, R0.reuse, 0x3c, RZ, 0xfc, !PT ;  /* 0x0000003c00c67812 */ /* 0x040fe200078efcff */
        /* <DEDUP_REMOVED lines=11> */
[----:B------:R-:W-:Y:S01]  /*1190*/  LOP3.LUT R205, R0, 0x2e, RZ, 0xfc, !PT ;  /* 0x0000002e00cd7812 */ /* 0x000fe200078efcff */
[C---:B------:R-:W-:Y:S01]  /*11a0*/  IMAD R118, R134.reuse, R6, R11 ;  /* 0x0000000686767224 */ /* 0x040fe200078e020b */
[----:B------:R-:W-:Y:S01]  /*11b0*/  IABS R11, R214 ;  /* 0x000000d6000b7213 */ /* 0x000fe20000000000 */
[----:B------:R-:W-:Y:S01]  /*11c0*/  IMAD.MOV R5, RZ, RZ, -R5 ;  /* 0x000000ffff057224 */ /* 0x000fe200078e0a05 */
[----:B------:R-:W-:Y:S01]  /*11d0*/  IABS R91, R191 ;  /* 0x000000bf005b7213 */ /* 0x000fe20000000000 */
[----:B------:R-:W-:Y:S01]  /*11e0*/  IMAD R112, R134, R7, R13 ;  /* 0x0000000786707224 */ /* 0x000fe200078e020d */
[----:B------:R-:W-:Y:S01]  /*11f0*/  IABS R13, R206 ;  /* 0x000000ce000d7213 */ /* 0x000fe20000000000 */
[----:B------:R-:W-:Y:S01]  /*1200*/  IMAD.MOV R8, RZ, RZ, -R8 ;  /* 0x000000ffff087224 */ /* 0x000fe200078e0a08 */
[----:B------:R-:W-:Y:S01]  /*1210*/  LOP3.LUT R194, R0, 0x44, RZ, 0xfc, !PT ;  /* 0x0000004400c27812 */ /* 0x000fe200078efcff */
[----:B------:R-:W-:Y:S01]  /*1220*/  IMAD R119, R134, R5, R119 ;  /* 0x0000000586777224 */ /* 0x000fe200078e0277 */
[----:B------:R-:W-:Y:S01]  /*1230*/  IABS R105, R205 ;  /* 0x000000cd00697213 */ /* 0x000fe20000000000 */
[----:B------:R-:W-:Y:S01]  /*1240*/  IMAD.HI.U32 R5, R16, R11, RZ ;  /* 0x0000000b10057227 */ /* 0x000fe200078e00ff */
[C---:B------:R-:W-:Y:S01]  /*1250*/  LOP3.LUT R186, R0.reuse, 0x54, RZ, 0xfc, !PT ;  /* 0x0000005400ba7812 */ /* 0x040fe200078efcff */
[----:B------:R1:W-:Y:S01]  /*1260*/  STL [R1+0xd0], R216 ;  /* 0x0000d0d801007387 */ /* 0x0003e20000100800 */
[----:B------:R-:W-:Y:S01]  /*1270*/  LOP3.LUT R193, R0, 0x46, RZ, 0xfc, !PT ;  /* 0x0000004600c17812 */ /* 0x000fe200078efcff */
[----:B------:R-:W-:Y:S01]  /*1280*/  IMAD R111, R134, R8, R111 ;  /* 0x00000008866f7224 */ /* 0x000fe200078e026f */
[----:B------:R-:W-:Y:S01]  /*1290*/  LOP3.LUT R200, R0, 0x38, RZ, 0xfc, !PT ;  /* 0x0000003800c87812 */ /* 0x000fe200078efcff */
[----:B------:R-:W-:Y:S01]  /*12a0*/  IMAD.HI.U32 R8, R16, R13, RZ ;  /* 0x0000000d10087227 */ /* 0x000fe200078e00ff */
[----:B------:R-:W-:Y:S01]  /*12b0*/  IABS R93, R193 ;  /* 0x000000c1005d7213 */ /* 0x000fe20000000000 */
[----:B------:R1:W-:Y:S01]  /*12c0*/  STL [R1+0xcc], R215 ;  /* 0x0000ccd701007387 */ /* 0x0003e20000100800 */
[C---:B------:R-:W-:Y:S01]  /*12d0*/  LOP3.LUT R181, R0.reuse, 0x5e, RZ, 0xfc, !PT ;  /* 0x0000005e00b57812 */ /* 0x040fe200078efcff */
[----:B------:R-:W-:Y:S01]  /*12e0*/  IMAD.MOV R5, RZ, RZ, -R5 ;  /* 0x000000ffff057224 */ /* 0x000fe200078e0a05 */
[----:B------:R-:W-:Y:S01]  /*12f0*/  LOP3.LUT R188, R0, 0x50, RZ, 0xfc, !PT ;  /* 0x0000005000bc7812 */ /* 0x000fe200078efcff */
[----:B------:R-:W-:Y:S01]  /*1300*/  IMAD.HI.U32 R6, R16, R113, RZ ;  /* 0x0000007110067227 */ /* 0x000fe200078e00ff */
[----:B------:R-:W-:Y:S01]  /*1310*/  LOP3.LUT R195, R0, 0x42, RZ, 0xfc, !PT ;  /* 0x0000004200c37812 */ /* 0x000fe200078efcff */
[----:B------:R1:W-:Y:S01]  /*1320*/  STL [R1+0xc8], R214 ;  /* 0x0000c8d601007387 */ /* 0x0003e20000100800 */
[----:B------:R-:W-:Y:S01]  /*1330*/  IABS R81, R181 ;  /* 0x000000b500517213 */ /* 0x000fe20000000000 */
[----:B------:R-:W-:Y:S01]  /*1340*/  IMAD.MOV R8, RZ, RZ, -R8 ;  /* 0x000000ffff087224 */ /* 0x000fe200078e0a08 */
[----:B------:R-:W-:Y:S01]  /*1350*/  IABS R95, R195 ;  /* 0x000000c3005f7213 */ /* 0x000fe20000000000 */
[----:B------:R-:W-:Y:S01]  /*1360*/  IMAD.HI.U32 R7, R16, R107, RZ ;  /* 0x0000006b10077227 */ /* 0x000fe200078e00ff */
[C---:B------:R-:W-:Y:S01]  /*1370*/  LOP3.LUT R189, R0.reuse, 0x4e, RZ, 0xfc, !PT ;  /* 0x0000004e00bd7812 */ /* 0x040fe200078efcff */
        /* <DEDUP_REMOVED lines=11> */
[----:B------:R-:W-:Y:S01]  /*1430*/  LOP3.LUT R184, R0, 0x58, RZ, 0xfc, !PT ;  /* 0x0000005800b87812 */ /* 0x000fe200078efcff */
[----:B------:R-:W-:Y:S01]  /*1440*/  IMAD.HI.U32 R6, R16, R11, RZ ;  /* 0x0000000b10067227 */ /* 0x000fe200078e00ff */
[----:B------:R-:W-:Y:S01]  /*1450*/  IABS R87, R187 ;  /* 0x000000bb00577213 */ /* 0x000fe20000000000 */
[----:B------:R1:W-:Y:S01]  /*1460*/  STL [R1+0xc0], R212 ;  /* 0x0000c0d401007387 */ /* 0x0003e20000100800 */
[----:B------:R-:W-:Y:S01]  /*1470*/  LOP3.LUT R185, R0, 0x56, RZ, 0xfc, !PT ;  /* 0x0000005600b97812 */ /* 0x000fe200078efcff */
[----:B------:R-:W-:Y:S01]  /*1480*/  IMAD R107, R134, R7, R107 ;  /* 0x00000007866b7224 */ /* 0x000fe200078e026b */
[----:B------:R-:W-:Y:S01]  /*1490*/  LOP3.LUT R182, R0, 0x5c, RZ, 0xfc, !PT ;  /* 0x0000005c00b67812 */ /* 0x000fe200078efcff */
[----:B------:R-:W-:Y:S01]  /*14a0*/  IMAD.HI.U32 R7, R16, R13, RZ ;  /* 0x0000000d10077227 */ /* 0x000fe200078e00ff */
[----:B------:R1:W-:Y:S01]  /*14b0*/  STL [R1+0xbc], R211 ;  /* 0x0000bcd301007387 */ /* 0x0003e20000100800 */
[----:B------:R-:W-:-:S02]  /*14c0*/  IABS R85, R185 ;  /* 0x000000b900557213 */ /* 0x000fc40000000000 */
[----:B------:R-:W-:Y:S01]  /*14d0*/  IMAD.MOV R6, RZ, RZ, -R6 ;  /* 0x000000ffff067224 */ /* 0x000fe200078e0a06 */
[----:B------:R1:W-:Y:S01]  /*14e0*/  STL [R1+0xb8], R210 ;  /* 0x0000b8d201007387 */ /* 0x0003e20000100800 */
[----:B------:R-:W-:Y:S01]  /*14f0*/  IMAD.HI.U32 R5, R16, R109, RZ ;  /* 0x0000006d10057227 */ /* 0x000fe200078e00ff */
[C---:B------:R-:W-:Y:S02]  /*1500*/  LOP3.LUT R180, R0.reuse, 0x60, RZ, 0xfc, !PT ;  /* 0x0000006000b47812 */ /* 0x040fe400078efcff */
[----:B------:R1:W-:Y:S01]  /*1510*/  STL [R1+0xb4], R209 ;  /* 0x0000b4d101007387 */ /* 0x0003e20000100800 */
[----:B------:R-:W-:Y:S01]  /*1520*/  IMAD.MOV R7, RZ, RZ, -R7 ;  /* 0x000000ffff077224 */ /* 0x000fe200078e0a07 */
[----:B------:R-:W-:Y:S01]  /*1530*/  LOP3.LUT R176, R0, 0x68, RZ, 0xfc, !PT ;  /* 0x0000006800b07812 */ /* 0x000fe200078efcff */
[----:B------:R-:W-:Y:S01]  /*1540*/  IMAD.HI.U32 R8, R16, R101, RZ ;  /* 0x0000006510087227 */ /* 0x000fe200078e00ff */
[----:B------:R1:W-:Y:S01]  /*1550*/  STL [R1+0xb0], R208 ;  /* 0x0000b0d001007387 */ /* 0x0003e20000100800 */
[----:B------:R-:W-:-:S02]  /*1560*/  LOP3.LUT R178, R0, 0x64, RZ, 0xfc, !PT ;  /* 0x0000006400b27812 */ /* 0x000fc400078efcff */
[C---:B------:R-:W-:Y:S01]  /*1570*/  IMAD R108, R134.reuse, R6, R11 ;  /* 0x00000006866c7224 */ /* 0x040fe200078e020b */
[----:B------:R-:W-:Y:S01]  /*1580*/  IABS R11, R204 ;  /* 0x000000cc000b7213 */ /* 0x000fe20000000000 */
[----:B------:R-:W-:Y:S01]  /*1590*/  IMAD.MOV R5, RZ, RZ, -R5 ;  /* 0x000000ffff057224 */ /* 0x000fe200078e0a05 */
[----:B------:R1:W-:Y:S01]  /*15a0*/  STL [R1+0xac], R207 ;  /* 0x0000accf01007387 */ /* 0x0003e20000100800 */
[----:B------:R-:W-:Y:S01]  /*15b0*/  IMAD R102, R134, R7, R13 ;  /* 0x0000000786667224 */ /* 0x000fe200078e020d */
[----:B------:R-:W-:Y:S01]  /*15c0*/  IABS R13, R196 ;  /* 0x000000c4000d7213 */ /* 0x000fe20000000000 */
[----:B------:R-:W-:Y:S01]  /*15d0*/  IMAD.MOV R8, RZ, RZ, -R8 ;  /* 0x000000ffff087224 */ /* 0x000fe200078e0a08 */
[----:B------:R1:W-:Y:S01]  /*15e0*/  STL [R1+0xa8], R206 ;  /* 0x0000a8ce01007387 */ /* 0x0003e20000100800 */
[----:B------:R-:W-:Y:S01]  /*15f0*/  IMAD.HI.U32 R9, R16, R15, RZ ;  /* 0x0000000f10097227 */ /* 0x000fe200078e00ff */
[----:B------:R-:W-:Y:S02]  /*1600*/  LOP3.LUT R172, R0, 0x70, RZ, 0xfc, !PT ;  /* 0x0000007000ac7812 */ /* 0x000fe400078efcff */
[----:B------:R1:W-:Y:S01]  /*1610*/  STL [R1+0xa4], R205 ;  /* 0x0000a4cd01007387 */ /* 0x0003e20000100800 */
[----:B------:R-:W-:Y:S01]  /*1620*/  IMAD R109, R134, R5, R109 ;  /* 0x00000005866d7224 */ /* 0x000fe200078e026d */
[----:B------:R-:W-:Y:S01]  /*1630*/  LOP3.LUT R183, R0, 0x5a, RZ, 0xfc, !PT ;  /* 0x0000005a00b77812 */ /* 0x000fe200078efcff */
[----:B------:R-:W-:Y:S01]  /*1640*/  IMAD.HI.U32 R5, R16, R11, RZ ;  /* 0x0000000b10057227 */ /* 0x000fe200078e00ff */
[----:B------:R1:W-:Y:S01]  /*1650*/  STL [R1+0xa0], R204 ;  /* 0x0000a0cc01007387 */ /* 0x0003e20000100800 */
[----:B------:R-:W-:-:S02]  /*1660*/  LOP3.LUT R179, R0, 0x62, RZ, 0xfc, !PT ;  /* 0x0000006200b37812 */ /* 0x000fc400078efcff */
[----:B------:R-:W-:Y:S01]  /*1670*/  IMAD R101, R134, R8, R101 ;  /* 0x0000000886657224 */ /* 0x000fe200078e0265 */
[----:B------:R1:W-:Y:S01]  /*1680*/  STL [R1+0x9c], R203 ;  /* 0x00009ccb01007387 */ /* 0x0003e20000100800 */
[----:B------:R-:W-:Y:S01]  /*1690*/  IMAD.MOV R9, RZ, RZ, -R9 ;  /* 0x000000ffff097224 */ /* 0x000fe200078e0a09 */
[----:B------:R-:W-:Y:S01]  /*16a0*/  LOP3.LUT R177, R0, 0x66, RZ, 0xfc, !PT ;  /* 0x0000006600b17812 */ /* 0x000fe200078efcff */
[C---:B------:R-:W-:Y:S01]  /*16b0*/  IMAD.HI.U32 R8, R16.reuse, R13, RZ ;  /* 0x0000000d10087227 */ /* 0x040fe200078e00ff */
[----:B------:R1:W-:Y:S01]  /*16c0*/  STL [R1+0x98], R202 ;  /* 0x000098ca01007387 */ /* 0x0003e20000100800 */
[----:B------:R-:W-:Y:S02]  /*16d0*/  IABS R79, R179 ;  /* 0x000000b3004f7213 */ /* 0x000fe40000000000 */
[----:B------:R-:W-:Y:S01]  /*16e0*/  IMAD.MOV R5, RZ, RZ, -R5 ;  /* 0x000000ffff057224 */ /* 0x000fe200078e0a05 */
[----:B------:R1:W-:Y:S01]  /*16f0*/  STL [R1+0x94], R201 ;  /* 0x000094c901007387 */ /* 0x0003e20000100800 */
[----:B------:R-:W-:Y:S01]  /*1700*/  IMAD.HI.U32 R6, R16, R103, RZ ;  /* 0x0000006710067227 */ /* 0x000fe200078e00ff */
[----:B------:R-:W-:-:S02]  /*1710*/  LOP3.LUT R175, R0, 0x6a, RZ, 0xfc, !PT ;  /* 0x0000006a00af7812 */ /* 0x000fc400078efcff */
[----:B------:R1:W-:Y:S01]  /*1720*/  STL [R1+0x90], R200 ;  /* 0x000090c801007387 */ /* 0x0003e20000100800 */
[----:B------:R-:W-:Y:S01]  /*1730*/  IMAD R120, R134, R9, R15 ;  /* 0x0000000986787224 */ /* 0x000fe200078e020f */
[----:B------:R-:W-:Y:S01]  /*1740*/  IABS R15, R210 ;  /* 0x000000d2000f7213 */ /* 0x000fe20000000000 */
[----:B------:R-:W-:Y:S01]  /*1750*/  IMAD.MOV R8, RZ, RZ, -R8 ;  /* 0x000000ffff087224 */ /* 0x000fe200078e0a08 */
[----:B------:R1:W-:Y:S01]  /*1760*/  STL [R1+0x8c], R199 ;  /* 0x00008cc701007387 */ /* 0x0003e20000100800 */
[C---:B------:R-:W-:Y:S01]  /*1770*/  IMAD.HI.U32 R9, R16.reuse, R115, RZ ;  /* 0x0000007310097227 */ /* 0x040fe200078e00ff */
[----:B------:R-:W-:Y:S02]  /*1780*/  IABS R83, R183 ;  /* 0x000000b700537213 */ /* 0x000fe40000000000 */
[----:B------:R1:W-:Y:S01]  /*1790*/  STL [R1+0x88], R198 ;  /* 0x000088c601007387 */ /* 0x0003e20000100800 */
[----:B------:R-:W-:Y:S01]  /*17a0*/  IMAD.HI.U32 R7, R16, R97, RZ ;  /* 0x0000006110077227 */ /* 0x000fe200078e00ff */
[----:B------:R-:W-:-:S02]  /*17b0*/  LOP3.LUT R174, R0, 0x6c, RZ, 0xfc, !PT ;  /* 0x0000006c00ae7812 */ /* 0x000fc400078efcff */
[----:B------:R1:W-:Y:S01]  /*17c0*/  STL [R1+0x84], R197 ;  /* 0x000084c501007387 */ /* 0x0003e20000100800 */
        /* <DEDUP_REMOVED lines=8> */
[----:B------:R-:W-:Y:S01]  /*1850*/  IMAD.MOV R7, RZ, RZ, -R7 ;  /* 0x000000ffff077224 */ /* 0x000fe200078e0a07 */
[----:B------:R-:W-:Y:S01]  /*1860*/  LOP3.LUT R173, R0, 0x6e, RZ, 0xfc, !PT ;  /* 0x0000006e00ad7812 */ /* 0x000fe200078efcff */
[----:B------:R-:W-:Y:S01]  /*1870*/  IMAD R103, R134, R6, R103 ;  /* 0x0000000686677224 */ /* 0x000fe200078e0267 */
[----:B------:R1:W-:Y:S01]  /*1880*/  STL [R1+0x78], R194 ;  /* 0x000078c201007387 */ /* 0x0003e20000100800 */
[----:B------:R-:W-:Y:S01]  /*1890*/  IMAD.HI.U32 R6, R16, R11, RZ ;  /* 0x0000000b10067227 */ /* 0x000fe200078e00ff */
[----:B------:R-:W-:-:S02]  /*18a0*/  LOP3.LUT R170, R0, 0x74, RZ, 0xfc, !PT ;  /* 0x0000007400aa7812 */ /* 0x000fc400078efcff */
[----:B------:R1:W-:Y:S01]  /*18b0*/  STL [R1+0x74], R193 ;  /* 0x000074c101007387 */ /* 0x0003e20000100800 */
[----:B------:R-:W-:Y:S01]  /*18c0*/  IMAD R115, R134, R9, R115 ;  /* 0x0000000986737224 */ /* 0x000fe200078e0273 */
[----:B------:R-:W-:Y:S01]  /*18d0*/  LOP3.LUT R171, R0, 0x72, RZ, 0xfc, !PT ;  /* 0x0000007200ab7812 */ /* 0x000fe200078efcff */
[----:B------:R-:W-:Y:S01]  /*18e0*/  IMAD R97, R134, R7, R97 ;  /* 0x0000000786617224 */ /* 0x000fe200078e0261 */
[----:B------:R1:W-:Y:S01]  /*18f0*/  STL [R1+0x70], R192 ;  /* 0x000070c001007387 */ /* 0x0003e20000100800 */
[C---:B------:R-:W-:Y:S01]  /*1900*/  IMAD.HI.U32 R9, R16.reuse, R15, RZ ;  /* 0x0000000f10097227 */ /* 0x040fe200078e00ff */
[----:B------:R-:W-:Y:S02]  /*1910*/  IABS R73, R175 ;  /* 0x000000af00497213 */ /* 0x000fe40000000000 */
[----:B------:R1:W-:Y:S01]  /*1920*/  STL [R1+0x6c], R191 ;  /* 0x00006cbf01007387 */ /* 0x0003e20000100800 */
[----:B------:R-:W-:Y:S01]  /*1930*/  IMAD.HI.U32 R7, R16, R13, RZ ;  /* 0x0000000d10077227 */ /* 0x000fe200078e00ff */
[----:B------:R-:W-:-:S02]  /*1940*/  LOP3.LUT R169, R0, 0x76, RZ, 0xfc, !PT ;  /* 0x0000007600a97812 */ /* 0x000fc400078efcff */
[----:B------:R1:W-:Y:S01]  /*1950*/  STL [R1+0x68], R190 ;  /* 0x000068be01007387 */ /* 0x0003e20000100800 */
[----:B------:R-:W-:Y:S01]  /*1960*/  IMAD.MOV R6, RZ, RZ, -R6 ;  /* 0x000000ffff067224 */ /* 0x000fe200078e0a06 */
[----:B------:R-:W-:Y:S01]  /*1970*/  LOP3.LUT R168, R0, 0x78, RZ, 0xfc, !PT ;  /* 0x0000007800a87812 */ /* 0x000fe200078efcff */
[----:B------:R-:W-:Y:S01]  /*1980*/  IMAD.HI.U32 R5, R16, R99, RZ ;  /* 0x0000006310057227 */ /* 0x000fe200078e00ff */
[----:B------:R1:W-:Y:S01]  /*1990*/  STL [R1+0x64], R189 ;  /* 0x000064bd01007387 */ /* 0x0003e20000100800 */
[----:B------:R-:W-:Y:S02]  /*19a0*/  LOP3.LUT R166, R0, 0x7e, RZ, 0xfc, !PT ;  /* 0x0000007e00a67812 */ /* 0x000fe400078efcff */
[----:B------:R-:W-:Y:S01]  /*19b0*/  IMAD.MOV R9, RZ, RZ, -R9 ;  /* 0x000000ffff097224 */ /* 0x000fe200078e0a09 */
[----:B------:R1:W-:Y:S01]  /*19c0*/  STL [R1+0x60], R188 ;  /* 0x000060bc01007387 */ /* 0x0003e20000100800 */
[----:B------:R-:W-:Y:S01]  /*19d0*/  IMAD.MOV R7, RZ, RZ, -R7 ;  /* 0x000000ffff077224 */ /* 0x000fe200078e0a07 */
[----:B------:R-:W-:Y:S01]  /*19e0*/  IABS R77, R177 ;  /* 0x000000b1004d7213 */ /* 0x000fe20000000000 */
[----:B------:R-:W-:Y:S01]  /*19f0*/  IMAD.HI.U32 R8, R16, R91, RZ ;  /* 0x0000005b10087227 */ /* 0x000fe200078e00ff */
[----:B------:R1:W-:Y:S01]  /*1a00*/  STL [R1+0x5c], R187 ;  /* 0x00005cbb01007387 */ /* 0x0003e20000100800 */
[----:B------:R-:W-:-:S02]  /*1a10*/  IABS R67, R169 ;  /* 0x000000a900437213 */ /* 0x000fc40000000000 */
[C---:B------:R-:W-:Y:S01]  /*1a20*/  IMAD R98, R134.reuse, R6, R11 ;  /* 0x0000000686627224 */ /* 0x040fe200078e020b */
[----:B------:R-:W-:Y:S01]  /*1a30*/  IABS R11, R194 ;  /* 0x000000c2000b7213 */ /* 0x000fe20000000000 */
[----:B------:R-:W-:Y:S01]  /*1a40*/  IMAD.MOV R5, RZ, RZ, -R5 ;  /* 0x000000ffff057224 */ /* 0x000fe200078e0a05 */
[----:B------:R1:W-:Y:S01]  /*1a50*/  STL [R1+0x58], R186 ;  /* 0x000058ba01007387 */ /* 0x0003e20000100800 */
[C---:B------:R-:W-:Y:S01]  /*1a60*/  IMAD R110, R134.reuse, R9, R15 ;  /* 0x00000009866e7224 */ /* 0x040fe200078e020f */
[----:B------:R-:W-:Y:S01]  /*1a70*/  IABS R15, R200 ;  /* 0x000000c8000f7213 */ /* 0x000fe20000000000 */
[----:B------:R-:W-:Y:S01]  /*1a80*/  IMAD R92, R134, R7, R13 ;  /* 0x00000007865c7224 */ /* 0x000fe200078e020d */
[----:B------:R-:W-:Y:S01]  /*1a90*/  IABS R13, R186 ;  /* 0x000000ba000d7213 */ /* 0x000fe20000000000 */
[----:B------:R-:W-:Y:S01]  /*1aa0*/  IMAD.HI.U32 R9, R16, R105, RZ ;  /* 0x0000006910097227 */ /* 0x000fe200078e00ff */
[----:B------:R1:W-:Y:S01]  /*1ab0*/  STL [R1+0x54], R185 ;  /* 0x000054b901007387 */ /* 0x0003e20000100800 */
[----:B------:R-:W-:-:S02]  /*1ac0*/  IABS R71, R173 ;  /* 0x000000ad00477213 */ /* 0x000fc40000000000 */
[----:B------:R-:W-:Y:S01]  /*1ad0*/  IMAD.MOV R8, RZ, RZ, -R8 ;  /* 0x000000ffff087224 */ /* 0x000fe200078e0a08 */
[----:B------:R1:W-:Y:S01]  /*1ae0*/  STL [R1+0x50], R184 ;  /* 0x000050b801007387 */ /* 0x0003e20000100800 */
[----:B------:R-:W-:Y:S01]  /*1af0*/  IMAD R99, R134, R5, R99 ;  /* 0x0000000586637224 */ /* 0x000fe200078e0263 */
[----:B------:R-:W-:Y:S01]  /*1b00*/  IABS R69, R171 ;  /* 0x000000ab00457213 */ /* 0x000fe20000000000 */
[----:B------:R-:W-:Y:S01]  /*1b10*/  IMAD.HI.U32 R5, R16, R11, RZ ;  /* 0x0000000b10057227 */ /* 0x000fe200078e00ff */
[----:B------:R1:W-:Y:S03]  /*1b20*/  STL [R1+0x4c], R183 ;  /* 0x00004cb701007387 */ /* 0x0003e60000100800 */
[----:B------:R-:W-:Y:S01]  /*1b30*/  IMAD.MOV R9, RZ, RZ, -R9 ;  /* 0x000000ffff097224 */ /* 0x000fe200078e0a09 */
[----:B------:R1:W-:Y:S01]  /*1b40*/  STL [R1+0x48], R182 ;  /* 0x000048b601007387 */ /* 0x0003e20000100800 */
[----:B------:R-:W-:-:S02]  /*1b50*/  IMAD R91, R134, R8, R91 ;  /* 0x00000008865b7224 */ /* 0x000fc400078e025b */
[----:B------:R-:W-:Y:S01]  /*1b60*/  IMAD.HI.U32 R8, R16, R13, RZ ;  /* 0x0000000d10087227 */ /* 0x000fe200078e00ff */
[----:B------:R1:W-:Y:S03]  /*1b70*/  STL [R1+0x44], R181 ;  /* 0x000044b501007387 */ /* 0x0003e60000100800 */
[----:B------:R-:W-:Y:S01]  /*1b80*/  IMAD.MOV R5, RZ, RZ, -R5 ;  /* 0x000000ffff057224 */ /* 0x000fe200078e0a05 */
[----:B------:R1:W-:Y:S01]  /*1b90*/  STL [R1+0x40], R180 ;  /* 0x000040b401007387 */ /* 0x0003e20000100800 */
[----:B------:R-:W-:Y:S02]  /*1ba0*/  IMAD R105, R134, R9, R105 ;  /* 0x0000000986697224 */ /* 0x000fe400078e0269 */
[C---:B------:R-:W-:Y:S01]  /*1bb0*/  IMAD.HI.U32 R6, R16.reuse, R93, RZ ;  /* 0x0000005d10067227 */ /* 0x040fe200078e00ff */
[----:B------:R1:W-:Y:S03]  /*1bc0*/  STL [R1+0x3c], R179 ;  /* 0x00003cb301007387 */ /* 0x0003e60000100800 */
[----:B------:R-:W-:Y:S01]  /*1bd0*/  IMAD.HI.U32 R9, R16, R15, RZ ;  /* 0x0000000f10097227 */ /* 0x000fe200078e00ff */
[----:B------:R1:W-:Y:S03]  /*1be0*/  STL [R1+0x38], R178 ;  /* 0x000038b201007387 */ /* 0x0003e60000100800 */
[----:B------:R-:W-:Y:S01]  /*1bf0*/  IMAD.MOV R8, RZ, RZ, -R8 ;  /* 0x000000ffff087224 */ /* 0x000fe200078e0a08 */
[----:B------:R1:W-:Y:S01]  /*1c00*/  STL [R1+0x34], R177 ;  /* 0x000034b101007387 */ /* 0x0003e20000100800 */
[----:B------:R-:W-:Y:S01]  /*1c10*/  IMAD R94, R134, R5, R11 ;  /* 0x00000005865e7224 */ /* 0x000fe200078e020b */
[----:B------:R-:W-:Y:S01]  /*1c20*/  IABS R11, R188 ;  /* 0x000000bc000b7213 */ /* 0x000fe20000000000 */
[----:B------:R-:W-:-:S02]  /*1c30*/  IMAD.MOV R6, RZ, RZ, -R6 ;  /* 0x000000ffff067224 */ /* 0x000fc400078e0a06 */
[----:B------:R-:W-:Y:S02]  /*1c40*/  IMAD.MOV R9, RZ, RZ, -R9 ;  /* 0x000000ffff097224 */ /* 0x000fe400078e0a09 */
[----:B------:R-:W-:Y:S01]  /*1c50*/  IMAD R86, R134, R8, R13 ;  /* 0x0000000886567224 */ /* 0x000fe200078e020d */
[----:B------:R-:W-:Y:S01]  /*1c60*/  IABS R13, R182 ;  /* 0x000000b6000d7213 */ /* 0x000fe20000000000 */
[----:B------:R-:W-:Y:S02]  /*1c70*/  IMAD.IADD R4, R10, 0x1, R4 ;  /* 0x000000010a047824 */ /* 0x000fe400078e0204 */
[----:B------:R-:W-:-:S04]  /*1c80*/  IMAD.HI.U32 R8, R16, R81, RZ ;  /* 0x0000005110087227 */ /* 0x000fc800078e00ff */
[C---:B------:R-:W-:Y:S02]  /*1c90*/  IMAD R93, R134.reuse, R6, R93 ;  /* 0x00000006865d7224 */ /* 0x040fe400078e025d */
[----:B------:R-:W-:Y:S01]  /*1ca0*/  IMAD R100, R134, R9, R15 ;  /* 0x0000000986647224 */ /* 0x000fe200078e020f */
[----:B------:R-:W-:Y:S01]  /*1cb0*/  IABS R15, R190 ;  /* 0x000000be000f7213 */ /* 0x000fe20000000000 */
[----:B------:R-:W-:-:S04]  /*1cc0*/  IMAD.HI.U32 R6, R16, R11, RZ ;  /* 0x0000000b10067227 */ /* 0x000fc800078e00ff */
[----:B------:R-:W-:-:S04]  /*1cd0*/  IMAD.HI.U32 R9, R16, R95, RZ ;  /* 0x0000005f10097227 */ /* 0x000fc800078e00ff */
[----:B------:R-:W-:Y:S02]  /*1ce0*/  IMAD.MOV R8, RZ, RZ, -R8 ;  /* 0x000000ffff087224 */ /* 0x000fe400078e0a08 */
[----:B------:R-:W-:Y:S02]  /*1cf0*/  IMAD R14, R4, 0x40, R164 ;  /* 0x00000040040e7824 */ /* 0x000fe400078e02a4 */
[----:B------:R-:W-:Y:S02]  /*1d00*/  IMAD.MOV R6, RZ, RZ, -R6 ;  /* 0x000000ffff067224 */ /* 0x000fe400078e0a06 */
[----:B------:R-:W-:Y:S01]  /*1d10*/  IMAD.MOV R9, RZ, RZ, -R9 ;  /* 0x000000ffff097224 */ /* 0x000fe200078e0a09 */
[----:B------:R1:W-:Y:S01]  /*1d20*/  STL [R1], R14 ;  /* 0x0000000e01007387 */ /* 0x0003e20000100800 */
[----:B------:R-:W-:Y:S01]  /*1d30*/  IMAD.HI.U32 R5, R16, R89, RZ ;  /* 0x0000005910057227 */ /* 0x000fe200078e00ff */
[----:B------:R-:W-:Y:S02]  /*1d40*/  ISETP.GE.AND P2, PT, R14, RZ, PT ;  /* 0x000000ff0e00720c */ /* 0x000fe40003f46270 */
[----:B------:R1:W-:Y:S01]  /*1d50*/  STL [R1+0x30], R176 ;  /* 0x000030b001007387 */ /* 0x0003e20000100800 */
[C---:B------:R-:W-:Y:S01]  /*1d60*/  IMAD R81, R134.reuse, R8, R81 ;  /* 0x0000000886517224 */ /* 0x040fe200078e0251 */
[----:B------:R-:W-:Y:S01]  /*1d70*/  IABS R8, R14 ;  /* 0x0000000e00087213 */ /* 0x000fe20000000000 */
[C---:B------:R-:W-:Y:S01]  /*1d80*/  IMAD R88, R134.reuse, R6, R11 ;  /* 0x0000000686587224 */ /* 0x040fe200078e020b */
[----:B------:R-:W-:Y:S01]  /*1d90*/  IABS R11, R184 ;  /* 0x000000b8000b7213 */ /* 0x000fe20000000000 */
[----:B------:R-:W-:Y:S01]  /*1da0*/  IMAD R95, R134, R9, R95 ;  /* 0x00000009865f7224 */ /* 0x000fe200078e025f */
[----:B------:R1:W-:Y:S01]  /*1db0*/  STL [R1+0x2c], R175 ;  /* 0x00002caf01007387 */ /* 0x0003e20000100800 */
[----:B------:R-:W-:-:S02]  /*1dc0*/  IMAD.MOV R5, RZ, RZ, -R5 ;  /* 0x000000ffff057224 */ /* 0x000fc400078e0a05 */
[C---:B------:R-:W-:Y:S01]  /*1dd0*/  IMAD.HI.U32 R9, R16.reuse, R15, RZ ;  /* 0x0000000f10097227 */ /* 0x040fe200078e00ff */
[----:B------:R1:W-:Y:S03]  /*1de0*/  STL [R1+0x28], R174 ;  /* 0x000028ae01007387 */ /* 0x0003e60000100800 */
[----:B------:R-:W-:Y:S01]  /*1df0*/  IMAD.HI.U32 R7, R16, R87, RZ ;  /* 0x0000005710077227 */ /* 0x000fe200078e00ff */
[----:B------:R1:W-:Y:S03]  /*1e00*/  STL [R1+0x24], R173 ;  /* 0x000024ad01007387 */ /* 0x0003e60000100800 */
[----:B------:R-:W-:Y:S01]  /*1e10*/  IMAD.HI.U32 R3, R3, R8, RZ ;  /* 0x0000000803037227 */ /* 0x000fe200078e00ff */
[----:B------:R1:W-:Y:S03]  /*1e20*/  STL [R1+0x20], R172 ;  /* 0x000020ac01007387 */ /* 0x0003e60000100800 */
[----:B------:R-:W-:Y:S01]  /*1e30*/  IMAD R89, R134, R5, R89 ;  /* 0x0000000586597224 */ /* 0x000fe200078e0259 */
[----:B------:R1:W-:Y:S01]  /*1e40*/  STL [R1+0x1c], R171 ;  /* 0x00001cab01007387 */ /* 0x0003e20000100800 */
[----:B------:R-:W-:-:S02]  /*1e50*/  IMAD.MOV R9, RZ, RZ, -R9 ;  /* 0x000000ffff097224 */ /* 0x000fc400078e0a09 */
[----:B------:R-:W-:Y:S01]  /*1e60*/  IMAD.MOV R7, RZ, RZ, -R7 ;  /* 0x000000ffff077224 */ /* 0x000fe200078e0a07 */
[----:B------:R1:W-:Y:S01]  /*1e70*/  STL [R1+0x18], R170 ;  /* 0x000018aa01007387 */ /* 0x0003e20000100800 */
[----:B------:R-:W-:-:S03]  /*1e80*/  IMAD.HI.U32 R5, R16, R11, RZ ;  /* 0x0000000b10057227 */ /* 0x000fc600078e00ff */
[----:B------:R1:W-:Y:S01]  /*1e90*/  STL [R1+0x14], R169 ;  /* 0x000014a901007387 */ /* 0x0003e20000100800 */
[----:B------:R-:W-:Y:S02]  /*1ea0*/  IMAD.MOV R3, RZ, RZ, -R3 ;  /* 0x000000ffff037224 */ /* 0x000fe400078e0a03 */
[C---:B------:R-:W-:Y:S01]  /*1eb0*/  IMAD R90, R134.reuse, R9, R15 ;  /* 0x00000009865a7224 */ /* 0x040fe200078e020f */
[----:B------:R-:W-:Y:S01]  /*1ec0*/  IABS R15, R180 ;  /* 0x000000b4000f7213 */ /* 0x000fe20000000000 */
[----:B------:R-:W-:Y:S01]  /*1ed0*/  IMAD R87, R134, R7, R87 ;  /* 0x0000000786577224 */ /* 0x000fe200078e0257 */
[----:B------:R1:W-:Y:S01]  /*1ee0*/  STL [R1+0x10], R168 ;  /* 0x000010a801007387 */ /* 0x0003e20000100800 */
[----:B------:R-:W-:Y:S02]  /*1ef0*/  IMAD.MOV R5, RZ, RZ, -R5 ;  /* 0x000000ffff057224 */ /* 0x000fe400078e0a05 */
[C---:B------:R-:W-:Y:S01]  /*1f00*/  IMAD.HI.U32 R9, R16.reuse, R85, RZ ;  /* 0x0000005510097227 */ /* 0x040fe200078e00ff */
[----:B------:R1:W-:Y:S03]  /*1f10*/  STL [R1+0x4], R166 ;  /* 0x000004a601007387 */ /* 0x0003e60000100800 */
[----:B------:R-:W-:-:S04]  /*1f20*/  IMAD.HI.U32 R7, R16, R13, RZ ;  /* 0x0000000d10077227 */ /* 0x000fc800078e00ff */
[----:B------:R-:W-:Y:S02]  /*1f30*/  IMAD R3, R2, R3, R8 ;  /* 0x0000000302037224 */ /* 0x000fe400078e0208 */
[----:B------:R-:W-:Y:S01]  /*1f40*/  IMAD R84, R134, R5, R11 ;  /* 0x0000000586547224 */ /* 0x000fe200078e020b */
[----:B------:R-:W-:Y:S01]  /*1f50*/  IABS R11, R176 ;  /* 0x000000b0000b7213 */ /* 0x000fe20000000000 */
[----:B------:R-:W-:Y:S01]  /*1f60*/  IMAD.MOV R9, RZ, RZ, -R9 ;  /* 0x000000ffff097224 */ /* 0x000fe200078e0a09 */
[----:B------:R-:W-:Y:S01]  /*1f70*/  ISETP.GT.U32.AND P1, PT, R2, R3, PT ;  /* 0x000000030200720c */ /* 0x000fe20003f24070 */
[----:B------:R-:W-:Y:S02]  /*1f80*/  IMAD.MOV R7, RZ, RZ, -R7 ;  /* 0x000000ffff077224 */ /* 0x000fe400078e0a07 */
[C---:B------:R-:W-:Y:S02]  /*1f90*/  IMAD R85, R134.reuse, R9, R85 ;  /* 0x0000000986557224 */ /* 0x040fe400078e0255 */
[----:B------:R-:W-:-:S02]  /*1fa0*/  IMAD R82, R134, R7, R13 ;  /* 0x0000000786527224 */ /* 0x000fc400078e020d */
[----:B------:R-:W-:-:S04]  /*1fb0*/  IMAD.HI.U32 R9, R16, R15, RZ ;  /* 0x0000000f10097227 */ /* 0x000fc800078e00ff */
[----:B------:R-:W-:-:S04]  /*1fc0*/  IMAD.HI.U32 R7, R16, R11, RZ ;  /* 0x0000000b10077227 */ /* 0x000fc800078e00ff */
[----:B------:R-:W-:Y:S02]  /*1fd0*/  IMAD.MOV R9, RZ, RZ, -R9 ;  /* 0x000000ffff097224 */ /* 0x000fe400078e0a09 */
[----:B------:R-:W-:Y:S02]  /*1fe0*/  IMAD.MOV R7, RZ, RZ, -R7 ;  /* 0x000000ffff077224 */ /* 0x000fe400078e0a07 */
[C---:B------:R-:W-:Y:S01]  /*1ff0*/  IMAD R80, R134.reuse, R9, R15 ;  /* 0x0000000986507224 */ /* 0x040fe200078e020f */
[----:B------:R-:W-:Y:S01]  /*2000*/  IABS R9, R178 ;  /* 0x000000b200097213 */ /* 0x000fe20000000000 */
[----:B------:R-:W-:Y:S01]  /*2010*/  IMAD R76, R134, R7, R11 ;  /* 0x00000007864c7224 */ /* 0x000fe200078e020b */
[----:B------:R-:W-:Y:S01]  /*2020*/  IABS R11, R172 ;  /* 0x000000ac000b7213 */ /* 0x000fe20000000000 */
[----:B------:R-:W-:Y:S02]  /*2030*/  @!P1 IMAD.IADD R3, R3, 0x1, -R2 ;  /* 0x0000000103039824 */ /* 0x000fe400078e0a02 */
[----:B------:R-:W-:-:S03]  /*2040*/  IMAD.HI.U32 R5, R16, R9, RZ ;  /* 0x0000000910057227 */ /* 0x000fc600078e00ff */
[----:B------:R-:W-:Y:S01]  /*2050*/  ISETP.GT.U32.AND P1, PT, R2, R3, PT ;  /* 0x000000030200720c */ /* 0x000fe20003f24070 */
[----:B------:R-:W-:-:S04]  /*2060*/  IMAD.HI.U32 R7, R16, R11, RZ ;  /* 0x0000000b10077227 */ /* 0x000fc800078e00ff */
[----:B------:R-:W-:Y:S02]  /*2070*/  IMAD.MOV R5, RZ, RZ, -R5 ;  /* 0x000000ffff057224 */ /* 0x000fe400078e0a05 */
[----:B------:R-:W-:Y:S02]  /*2080*/  IMAD.MOV R7, RZ, RZ, -R7 ;  /* 0x000000ffff077224 */ /* 0x000fe400078e0a07 */
[----:B------:R-:W-:-:S04]  /*2090*/  IMAD.HI.U32 R4, R16, R79, RZ ;  /* 0x0000004f10047227 */ /* 0x000fc800078e00ff */
[C---:B------:R-:W-:Y:S01]  /*20a0*/  IMAD R78, R134.reuse, R5, R9 ;  /* 0x00000005864e7224 */ /* 0x040fe200078e0209 */
[----:B------:R-:W-:Y:S01]  /*20b0*/  IABS R9, R174 ;  /* 0x000000ae00097213 */ /* 0x000fe20000000000 */
[----:B------:R-:W-:Y:S01]  /*20c0*/  IMAD R70, R134, R7, R11 ;  /* 0x0000000786467224 */ /* 0x000fe200078e020b */
[----:B------:R-:W-:Y:S01]  /*20d0*/  IABS R7, R170 ;  /* 0x000000aa00077213 */ /* 0x000fe20000000000 */
[----:B------:R-:W-:Y:S01]  /*20e0*/  IMAD.HI.U32 R6, R16, R83, RZ ;  /* 0x0000005310067227 */ /* 0x000fe200078e00ff */
[----:B------:R-:W-:-:S03]  /*20f0*/  IABS R11, R166 ;  /* 0x000000a6000b7213 */ /* 0x000fc60000000000 */
[----:B------:R-:W-:Y:S02]  /*2100*/  IMAD.MOV R4, RZ, RZ, -R4 ;  /* 0x000000ffff047224 */ /* 0x000fe400078e0a04 */
[----:B------:R-:W-:Y:S02]  /*2110*/  IMAD.MOV R6, RZ, RZ, -R6 ;  /* 0x000000ffff067224 */ /* 0x000fe400078e0a06 */
[----:B------:R-:W-:Y:S02]  /*2120*/  IMAD R79, R134, R4, R79 ;  /* 0x00000004864f7224 */ /* 0x000fe400078e024f */
[----:B------:R-:W-:Y:S01]  /*2130*/  @!P1 IMAD.IADD R3, R3, 0x1, -R2 ;  /* 0x0000000103039824 */ /* 0x000fe200078e0a02 */
[----:B------:R-:W-:Y:S01]  /*2140*/  ISETP.NE.AND P1, PT, R74, RZ, PT ;  /* 0x000000ff4a00720c */ /* 0x000fe20003f25270 */
[----:B------:R-:W-:-:S04]  /*2150*/  IMAD.HI.U32 R4, R16, R73, RZ ;  /* 0x0000004910047227 */ /* 0x000fc800078e00ff */
[----:B------:R-:W-:-:S04]  /*2160*/  IMAD.HI.U32 R5, R16, R9, RZ ;  /* 0x0000000910057227 */ /* 0x000fc800078e00ff */
[----:B------:R-:W-:-:S04]  /*2170*/  IMAD.HI.U32 R2, R16, R7, RZ ;  /* 0x0000000710027227 */ /* 0x000fc800078e00ff */
[----:B------:R-:W-:Y:S02]  /*2180*/  IMAD R83, R134, R6, R83 ;  /* 0x0000000686537224 */ /* 0x000fe400078e0253 */
[----:B------:R-:W-:-:S04]  /*2190*/  IMAD.HI.U32 R6, R16, R77, RZ ;  /* 0x0000004d10067227 */ /* 0x000fc800078e00ff */
[----:B------:R-:W-:Y:S02]  /*21a0*/  IMAD.MOV R4, RZ, RZ, -R4 ;  /* 0x000000ffff047224 */ /* 0x000fe400078e0a04 */
[----:B------:R-:W-:Y:S02]  /*21b0*/  IMAD.MOV R5, RZ, RZ, -R5 ;  /* 0x000000ffff057224 */ /* 0x000fe400078e0a05 */
[----:B------:R-:W-:Y:S02]  /*21c0*/  IMAD.MOV R68, RZ, RZ, -R2 ;  /* 0x000000ffff447224 */ /* 0x000fe400078e0a02 */
[----:B------:R-:W-:-:S04]  /*21d0*/  IMAD.HI.U32 R2, R16, R11, RZ ;  /* 0x0000000b10027227 */ /* 0x000fc800078e00ff */
[----:B------:R-:W-:Y:S02]  /*21e0*/  IMAD.MOV R6, RZ, RZ, -R6 ;  /* 0x000000ffff067224 */ /* 0x000fe400078e0a06 */
[C---:B------:R-:W-:Y:S02]  /*21f0*/  IMAD R73, R134.reuse, R4, R73 ;  /* 0x0000000486497224 */ /* 0x040fe400078e0249 */
[----:B------:R-:W-:Y:S01]  /*2200*/  IMAD R72, R134, R5, R9 ;  /* 0x0000000586487224 */ /* 0x000fe200078e0209 */
[----:B------:R-:W-:Y:S01]  /*2210*/  IABS R9, R168 ;  /* 0x000000a800097213 */ /* 0x000fe20000000000 */
[----:B------:R-:W-:-:S04]  /*2220*/  IMAD.HI.U32 R4, R16, R67, RZ ;  /* 0x0000004310047227 */ /* 0x000fc800078e00ff */
[----:B------:R-:W-:Y:S02]  /*2230*/  IMAD.MOV R2, RZ, RZ, -R2 ;  /* 0x000000ffff027224 */ /* 0x000fe400078e0a02 */
[----:B------:R-:W-:Y:S02]  /*2240*/  IMAD R77, R134, R6, R77 ;  /* 0x00000006864d7224 */ /* 0x000fe400078e024d */
[----:B------:R-:W-:-:S04]  /*2250*/  IMAD.HI.U32 R6, R16, R71, RZ ;  /* 0x0000004710067227 */ /* 0x000fc800078e00ff */
[----:B------:R-:W-:-:S04]  /*2260*/  IMAD.HI.U32 R8, R16, R69, RZ ;  /* 0x0000004510087227 */ /* 0x000fc800078e00ff */
[----:B------:R-:W-:Y:S02]  /*2270*/  IMAD.MOV R4, RZ, RZ, -R4 ;  /* 0x000000ffff047224 */ /* 0x000fe400078e0a04 */
[----:B------:R-:W-:Y:S02]  /*2280*/  IMAD.MOV.U32 R65, RZ, RZ, R3 ;  /* 0x000000ffff417224 */ /* 0x000fe400078e0003 */
[----:B------:R-:W-:Y:S02]  /*2290*/  IMAD R128, R134, R2, R11 ;  /* 0x0000000286807224 */ /* 0x000fe400078e020b */
[----:B------:R-:W-:-:S04]  /*22a0*/  IMAD.HI.U32 R5, R16, R9, RZ ;  /* 0x0000000910057227 */ /* 0x000fc800078e00ff */
[----:B0-----:R-:W-:Y:S02]  /*22b0*/  IMAD R3, R242, UR16, RZ ;  /* 0x00000010f2037c24 */ /* 0x001fe4000f8e02ff */
[----:B------:R-:W-:Y:S02]  /*22c0*/  IMAD.U32 R2, RZ, RZ, UR16 ;  /* 0x00000010ff027e24 */ /* 0x000fe4000f8e00ff */
[----:B------:R-:W-:Y:S02]  /*22d0*/  IMAD.MOV R6, RZ, RZ, -R6 ;  /* 0x000000ffff067224 */ /* 0x000fe400078e0a06 */
[----:B------:R-:W-:Y:S02]  /*22e0*/  IMAD.MOV R8, RZ, RZ, -R8 ;  /* 0x000000ffff087224 */ /* 0x000fe400078e0a08 */
[----:B------:R-:W-:Y:S02]  /*22f0*/  IMAD R67, R134, R4, R67 ;  /* 0x0000000486437224 */ /* 0x000fe400078e0243 */
[----:B------:R-:W-:-:S02]  /*2300*/  IMAD.MOV R5, RZ, RZ, -R5 ;  /* 0x000000ffff057224 */ /* 0x000fc400078e0a05 */
[----:B------:R-:W-:Y:S02]  /*2310*/  IMAD.U32 R4, RZ, RZ, UR16 ;  /* 0x00000010ff047e24 */ /* 0x000fe4000f8e00ff */
[----:B------:R-:W-:Y:S02]  /*2320*/  IMAD R19, R2, 0x2, R3 ;  /* 0x0000000202137824 */ /* 0x000fe400078e0203 */
[----:B------:R-:W-:Y:S01]  /*2330*/  @!P2 IMAD.MOV R65, RZ, RZ, -R65 ;  /* 0x000000ffff41a224 */ /* 0x000fe200078e0a41 */
[----:B------:R-:W-:Y:S01]  /*2340*/  @!P1 LOP3.LUT R65, RZ, R74, RZ, 0x33, !PT ;  /* 0x0000004aff419212 */ /* 0x000fe200078e33ff */
[----:B------:R-:W-:Y:S01]  /*2350*/  IMAD R71, R134, R6, R71 ;  /* 0x0000000686477224 */ /* 0x000fe200078e0247 */
[----:B------:R-:W-:Y:S01]  /*2360*/  ISETP.NE.U32.AND P1, PT, R238, RZ, PT ;  /* 0x000000ffee00720c */ /* 0x000fe20003f25070 */
[C---:B------:R-:W-:Y:S02]  /*2370*/  IMAD R69, R134.reuse, R8, R69 ;  /* 0x0000000886457224 */ /* 0x040fe400078e0245 */
[----:B------:R-:W-:-:S02]  /*2380*/  IMAD R68, R134, R68, R7 ;  /* 0x0000004486447224 */ /* 0x000fc400078e0207 */
[----:B------:R-:W-:Y:S02]  /*2390*/  IMAD R66, R134, R5, R9 ;  /* 0x0000000586427224 */ /* 0x000fe400078e0209 */
[----:B------:R-:W-:Y:S02]  /*23a0*/  IMAD.U32 R6, RZ, RZ, UR16 ;  /* 0x00000010ff067e24 */ /* 0x000fe4000f8e00ff */
[----:B------:R-:W-:Y:S02]  /*23b0*/  IMAD.U32 R8, RZ, RZ, UR16 ;  /* 0x00000010ff087e24 */ /* 0x000fe4000f8e00ff */
[----:B------:R-:W-:Y:S01]  /*23c0*/  IMAD R35, R4, 0x2, R19 ;  /* 0x0000000204237824 */ /* 0x000fe200078e0213 */
[----:B-1----:R-:W-:Y:S06]  /*23d0*/  BRA.U UP0, `(.L_x_5) ;  /* 0x0000000100187547 */ /* 0x002fec000b800000 */
[----:B------:R-:W-:Y:S01]  /*23e0*/  ELECT P2, URZ, PT ;  /* 0x0000000000ff782f */ /* 0x000fe20003840000 */
[----:B------:R-:W-:Y:S01]  /*23f0*/  IMAD.MOV.U32 R2, RZ, RZ, 0x1 ;  /* 0x00000001ff027424 */ /* 0x000fe200078e00ff */
[----:B------:R-:W-:Y:S01]  /*2400*/  UMOV UR6, 0x40 ;  /* 0x0000004000067882 */ /* 0x000fe20000000000 */
[----:B------:R-:W-:Y:S01]  /*2410*/  UVIRTCOUNT.DEALLOC.SMPOOL 0x80 ;  /* 0x000000800000784c */ /* 0x000fe20000000000 */
[----:B------:R-:W-:-:S09]  /*2420*/  ULEA UR6, UR5, UR6, 0x18 ;  /* 0x0000000605067291 */ /* 0x000fd2000f8ec0ff */
[----:B------:R0:W-:Y:S03]  /*2430*/  @P2 STS.U8 [UR6], R2 ;  /* 0x00000002ff002988 */ /* 0x0001e60008000006 */
.L_x_5:
[----:B------:R-:W-:Y:S01]  /*2440*/  UIADD3 UR14, UPT, UPT, UR13, UR4, URZ ;  /* 0x000000040d0e7290 */ /* 0x000fe2000fffe0ff */
[----:B------:R-:W-:Y:S01]  /*2450*/  IMAD R51, R6, 0x2, R35 ;  /* 0x0000000206337824 */ /* 0x000fe200078e0223 */
[----:B------:R-:W-:Y:S01]  /*2460*/  VOTEU.ALL UP2, P1 ;  /* 0x0000000000ff7886 */ /* 0x000fe20000840000 */
[----:B------:R-:W-:Y:S01]  /*2470*/  VOTEU.ALL UP3, P1 ;  /* 0x0000000000ff7886 */ /* 0x000fe20000860000 */
[----:B------:R-:W-:Y:S02]  /*2480*/  IMAD.U32 R21, RZ, RZ, UR16 ;  /* 0x00000010ff157e24 */ /* 0x000fe4000f8e00ff */
[----:B------:R-:W-:Y:S01]  /*2490*/  IMAD R6, R8, 0x2, R51 ;  /* 0x0000000208067824 */ /* 0x000fe200078e0233 */
[----:B------:R-:W-:-:S04]  /*24a0*/  @!UP2 UIADD3 UR4, UPT, UPT, -UR7, 0x100000, URZ ;  /* 0x001000000704a890 */ /* 0x000fc8000fffe1ff */
[----:B------:R-:W-:Y:S02]  /*24b0*/  @!UP2 USHF.L.U32 UR5, UR4, 0xb, URZ ;  /* 0x0000000b0405a899 */ /* 0x000fe400080006ff */
[----:B------:R-:W-:Y:S01]  /*24c0*/  @!UP2 USHF.L.U32 UR4, UR4, 0x1, URZ ;  /* 0x000000010404a899 */ /* 0x000fe200080006ff */
[----:B------:R-:W-:Y:S01]  /*24d0*/  IMAD R65, R65, UR9, RZ ;  /* 0x0000000941417c24 */ /* 0x000fe2000f8e02ff */
[----:B------:R-:W-:Y:S01]  /*24e0*/  STTM.16dp32bit_t0_t15.x64 tmem[UR14], RZ ;  /* 0x000000ff000079ed */ /* 0x000fe20008b0000e */
[----:B------:R-:W-:Y:S01]  /*24f0*/  STTM.16dp32bit_t16_t31.x64 tmem[UR14+0x40], RZ ;  /* 0x000040ff000079ed */ /* 0x000fe20008b2000e */
[----:B------:R-:W1:Y:S02]  /*2500*/  FENCE.VIEW.ASYNC.T ;  /* 0x00000000000073c6 */ /* 0x000e640000000200 */
[----:B-1----:R-:W-:Y:S01]  /*2510*/  BAR.SYNC.DEFER_BLOCKING 0x0 ;  /* 0x0000000000007b1d */ /* 0x002fe20000010000 */
[----:B------:R-:W-:Y:S01]  /*2520*/  IMAD.U32 R4, RZ, RZ, UR16 ;  /* 0x00000010ff047e24 */ /* 0x000fe2000f8e00ff */
[----:B------:R-:W-:Y:S01]  /*2530*/  IADD3 R64, P2, PT, R65, UR20, RZ ;  /* 0x0000001441407c10 */ /* 0x000fe2000ff5e0ff */
[----:B------:R-:W-:-:S02]  /*2540*/  IMAD R21, R21, 0x2, R6 ;  /* 0x0000000215157824 */ /* 0x000fc400078e0206 */
[----:B------:R-:W-:Y:S01]  /*2550*/  IMAD.U32 R8, RZ, RZ, UR16 ;  /* 0x00000010ff087e24 */ /* 0x000fe2000f8e00ff */
[----:B------:R-:W-:Y:S01]  /*2560*/  LEA.HI.X.SX32 R65, R65, UR21, 0x1, P2 ;  /* 0x0000001541417c11 */ /* 0x000fe200090f0eff */
[----:B------:R-:W-:Y:S01]  /*2570*/  IMAD R37, R4, 0x2, R21 ;  /* 0x0000000204257824 */ /* 0x000fe200078e0215 */
[C---:B0-----:R-:W-:Y:S01]  /*2580*/  IADD3 R2, P2, PT, R3.reuse, R64, RZ ;  /* 0x0000004003027210 */ /* 0x041fe20007f5e0ff */
[----:B------:R-:W0:Y:S02]  /*2590*/  FENCE.VIEW.ASYNC.S ;  /* 0x00000000000073c6 */ /* 0x000e240000000000 */
[----:B0-----:R0:W1:Y:S01]  /*25a0*/  @!UP3 SYNCS.EXCH.64 URZ, [UR10], UR4 ;  /* 0x000000040affb5b2 */ /* 0x0010620008000100 */
[----:B------:R-:W-:Y:S01]  /*25b0*/  IMAD R7, R8, 0x4, R37 ;  /* 0x0000000408077824 */ /* 0x000fe200078e0225 */
[----:B------:R-:W-:Y:S01]  /*25c0*/  LEA.HI.X.SX32 R3, R3, R65, 0x1, P2 ;  /* 0x0000004103037211 */ /* 0x000fe200010f0eff */
[----:B-1----:R-:W-:Y:S01]  /*25d0*/  BAR.SYNC.DEFER_BLOCKING 0x0 ;  /* 0x0000000000007b1d */ /* 0x002fe20000010000 */
[----:B------:R-:W-:-:S02]  /*25e0*/  IMAD.U32 R10, RZ, RZ, UR16 ;  /* 0x00000010ff0a7e24 */ /* 0x000fc4000f8e00ff */
[----:B------:R-:W-:Y:S01]  /*25f0*/  IMAD R23, R4, 0x2, R7 ;  /* 0x0000000204177824 */ /* 0x000fe200078e0207 */
[----:B------:R-:W-:-:S03]  /*2600*/  LOP3.LUT R9, R242, 0x8, RZ, 0xfc, !PT ;  /* 0x00000008f2097812 */ /* 0x000fc600078efcff */
[----:B------:R-:W-:Y:S01]  /*2610*/  IMAD R39, R10, 0x2, R23 ;  /* 0x000000020a277824 */ /* 0x000fe200078e0217 */
[----:B------:R-:W-:-:S03]  /*2620*/  LOP3.LUT R5, R242, 0x10, RZ, 0xfc, !PT ;  /* 0x00000010f2057812 */ /* 0x000fc600078efcff */
[----:B------:R-:W-:Y:S01]  /*2630*/  IMAD R53, R8, 0x2, R39 ;  /* 0x0000000208357824 */ /* 0x000fe200078e0227 */
[----:B------:R-:W-:Y:S01]  /*2640*/  PLOP3.LUT P2, PT, PT, PT, UP1, 0x80, 0x8 ;  /* 0x000000000008781c */ /* 0x000fe20003f4f018 */
[----:B------:R-:W-:Y:S01]  /*2650*/  IMAD.U32 R12, RZ, RZ, UR16 ;  /* 0x00000010ff0c7e24 */ /* 0x000fe2000f8e00ff */
[----:B------:R-:W-:Y:S01]  /*2660*/  IADD3 R4, P3, PT, R6, R64, RZ ;  /* 0x0000004006047210 */ /* 0x000fe20007f7e0ff */
[----:B------:R-:W-:Y:S01]  /*2670*/  IMAD R11, R10, 0x2, R53 ;  /* 0x000000020a0b7824 */ /* 0x000fe200078e0235 */
[----:B------:R-:W2:Y:S01]  /*2680*/  @P0 LDG.E.U8 R140, desc[UR26][R2.64] ;  /* 0x0000001a028c0981 */ /* 0x000ea2000c1e1100 */
[----:B------:R-:W-:Y:S02]  /*2690*/  PLOP3.LUT P0, PT, PT, PT, UP1, 0x80, 0x8 ;  /* 0x000000000008781c */ /* 0x000fe40003f0f018 */
[----:B------:R-:W-:Y:S02]  /*26a0*/  ISETP.LT.AND P2, PT, R5, UR30, P2 ;  /* 0x0000001e05007c0c */ /* 0x000fe40009741270 */
[----:B------:R-:W-:Y:S01]  /*26b0*/  ISETP.LT.AND P0, PT, R9, UR30, P0 ;  /* 0x0000001e09007c0c */ /* 0x000fe20008701270 */
[----:B------:R-:W-:Y:S01]  /*26c0*/  IMAD R25, R12, 0x2, R11 ;  /* 0x000000020c197824 */ /* 0x000fe200078e020b */
[----:B------:R-:W-:-:S02]  /*26d0*/  LEA.HI.X.SX32 R6, R6, R65, 0x1, P3 ;  /* 0x0000004106067211 */ /* 0x000fc400018f0eff */
[C---:B------:R-:W-:Y:S01]  /*26e0*/  IADD3 R5, P4, PT, R7.reuse, R64, RZ ;  /* 0x0000004007057210 */ /* 0x040fe20007f9e0ff */
[----:B------:R-:W-:Y:S01]  /*26f0*/  IMAD R41, R10, 0x2, R25 ;  /* 0x000000020a297824 */ /* 0x000fe200078e0219 */
[----:B------:R-:W-:Y:S01]  /*2700*/  PRMT R139, RZ, 0x7610, R139 ;  /* 0x00007610ff8b7816 */ /* 0x000fe2000000008b */
[----:B------:R-:W-:Y:S01]  /*2710*/  IMAD.U32 R27, RZ, RZ, UR16 ;  /* 0x00000010ff1b7e24 */ /* 0x000fe2000f8e00ff */
[----:B------:R-:W-:Y:S01]  /*2720*/  LEA.HI.X.SX32 R7, R7, R65, 0x1, P4 ;  /* 0x0000004107077211 */ /* 0x000fe200020f0eff */
[----:B------:R-:W-:Y:S01]  /*2730*/  IMAD R12, R12, 0x4, R41 ;  /* 0x000000040c0c7824 */ /* 0x000fe200078e0229 */
[----:B------:R-:W-:-:S03]  /*2740*/  PRMT R138, RZ, 0x7610, R138 ;  /* 0x00007610ff8a7816 */ /* 0x000fc6000000008a */
[----:B------:R-:W-:Y:S02]  /*2750*/  @P0 IMAD.MOV.U32 R8, RZ, RZ, R4 ;  /* 0x000000ffff080224 */ /* 0x000fe400078e0004 */
[----:B------:R-:W-:Y:S01]  /*2760*/  @P0 IMAD.MOV.U32 R9, RZ, RZ, R6 ;  /* 0x000000ffff090224 */ /* 0x000fe200078e0006 */
[----:B------:R-:W-:Y:S01]  /*2770*/  LOP3.LUT R13, R242, 0x18, RZ, 0xfc, !PT ;  /* 0x00000018f20d7812 */ /* 0x000fe200078efcff */
[----:B------:R-:W-:-:S03]  /*2780*/  IMAD R27, R27, 0x2, R12 ;  /* 0x000000021b1b7824 */ /* 0x000fc600078e020c */
[----:B------:R1:W3:Y:S01]  /*2790*/  @P0 LDG.E.U8 R139, desc[UR26][R8.64] ;  /* 0x0000001a088b0981 */ /* 0x0002e2000c1e1100 */
[----:B------:R-:W-:Y:S01]  /*27a0*/  PLOP3.LUT P0, PT, PT, PT, UP1, 0x80, 0x8 ;  /* 0x000000000008781c */ /* 0x000fe20003f0f018 */
[----:B------:R-:W-:Y:S02]  /*27b0*/  IMAD.U32 R14, RZ, RZ, UR16 ;  /* 0x00000010ff0e7e24 */ /* 0x000fe4000f8e00ff */
[----:B------:R-:W-:Y:S01]  /*27c0*/  IMAD R43, R10, 0x2, R27 ;  /* 0x000000020a2b7824 */ /* 0x000fe200078e021b */
[----:B------:R-:W-:Y:S01]  /*27d0*/  ISETP.LT.AND P0, PT, R13, UR30, P0 ;  /* 0x0000001e0d007c0c */ /* 0x000fe20008701270 */
[----:B-1----:R-:W-:Y:S02]  /*27e0*/  @P2 IMAD.MOV.U32 R8, RZ, RZ, R5 ;  /* 0x000000ffff082224 */ /* 0x002fe400078e0005 */
[----:B------:R-:W-:Y:S01]  /*27f0*/  @P2 IMAD.MOV.U32 R9, RZ, RZ, R7 ;  /* 0x000000ffff092224 */ /* 0x000fe200078e0007 */
[----:B------:R-:W-:Y:S01]  /*2800*/  LOP3.LUT R252, R242, 0x20, RZ, 0xfc, !PT ;  /* 0x00000020f2fc7812 */ /* 0x000fe200078efcff */
[----:B------:R-:W-:-:S03]  /*2810*/  IMAD.U32 R18, RZ, RZ, UR16 ;  /* 0x00000010ff127e24 */ /* 0x000fc6000f8e00ff */
[----:B------:R1:W4:Y:S01]  /*2820*/  @P2 LDG.E.U8 R138, desc[UR26][R8.64] ;  /* 0x0000001a088a2981 */ /* 0x000322000c1e1100 */
[----:B------:R-:W-:Y:S01]  /*2830*/  PLOP3.LUT P2, PT, PT, PT, UP1, 0x80, 0x8 ;  /* 0x000000000008781c */ /* 0x000fe20003f4f018 */
[----:B------:R-:W-:Y:S01]  /*2840*/  IMAD R55, R14, 0x2, R43 ;  /* 0x000000020e377824 */ /* 0x000fe200078e022b */
[----:B------:R-:W-:Y:S02]  /*2850*/  LOP3.LUT R248, R242, 0x28, RZ, 0xfc, !PT ;  /* 0x00000028f2f87812 */ /* 0x000fe400078efcff */
[----:B------:R-:W-:Y:S01]  /*2860*/  ISETP.LT.AND P2, PT, R252, UR30, P2 ;  /* 0x0000001efc007c0c */ /* 0x000fe20009741270 */
[----:B------:R-:W-:Y:S01]  /*2870*/  IMAD R13, R18, 0x2, R55 ;  /* 0x00000002120d7824 */ /* 0x000fe200078e0237 */
[----:B------:R-:W-:Y:S02]  /*2880*/  PLOP3.LUT P3, PT, PT, PT, UP1, 0x80, 0x8 ;  /* 0x000000000008781c */ /* 0x000fe40003f6f018 */
[----:B------:R-:W-:Y:S01]  /*2890*/  PRMT R137, RZ, 0x7610, R137 ;  /* 0x00007610ff897816 */ /* 0x000fe20000000089 */
[----:B------:R-:W-:Y:S01]  /*28a0*/  IMAD R29, R14, 0x2, R13 ;  /* 0x000000020e1d7824 */ /* 0x000fe200078e020d */
[----:B-1----:R-:W-:-:S02]  /*28b0*/  IADD3 R8, P4, PT, R11, R64, RZ ;  /* 0x000000400b087210 */ /* 0x002fc40007f9e0ff */
[-C--:B------:R-:W-:Y:S02]  /*28c0*/  IADD3 R9, P5, PT, R12, R64.reuse, RZ ;  /* 0x000000400c097210 */ /* 0x080fe40007fbe0ff */
[-C--:B------:R-:W-:Y:S01]  /*28d0*/  LEA.HI.X.SX32 R11, R11, R65.reuse, 0x1, P4 ;  /* 0x000000410b0b7211 */ /* 0x080fe200020f0eff */
[----:B------:R-:W-:Y:S01]  /*28e0*/  @P0 IMAD.MOV.U32 R14, RZ, RZ, R8 ;  /* 0x000000ffff0e0224 */ /* 0x000fe200078e0008 */
[----:B------:R-:W-:Y:S02]  /*28f0*/  ISETP.LT.AND P3, PT, R248, UR30, P3 ;  /* 0x0000001ef8007c0c */ /* 0x000fe40009f61270 */
[----:B------:R-:W-:Y:S01]  /*2900*/  LEA.HI.X.SX32 R12, R12, R65, 0x1, P5 ;  /* 0x000000410c0c7211 */ /* 0x000fe200028f0eff */
[----:B------:R-:W-:Y:S01]  /*2910*/  @P0 IMAD.MOV.U32 R15, RZ, RZ, R11 ;  /* 0x000000ffff0f0224 */ /* 0x000fe200078e000b */
[----:B------:R-:W-:Y:S02]  /*2920*/  IADD3 R10, P6, PT, R13, R64, RZ ;  /* 0x000000400d0a7210 */ /* 0x000fe40007fde0ff */
[----:B------:R-:W-:-:S02]  /*2930*/  PRMT R133, RZ, 0x7610, R133 ;  /* 0x00007610ff857816 */ /* 0x000fc40000000085 */
[----:B------:R1:W5:Y:S01]  /*2940*/  @P0 LDG.E.U8 R137, desc[UR26][R14.64] ;  /* 0x0000001a0e890981 */ /* 0x000362000c1e1100 */
[----:B------:R-:W-:Y:S02]  /*2950*/  LEA.HI.X.SX32 R13, R13, R65, 0x1, P6 ;  /* 0x000000410d0d7211 */ /* 0x000fe400030f0eff */
[----:B------:R-:W-:Y:S01]  /*2960*/  PRMT R74, RZ, 0x7610, R74 ;  /* 0x00007610ff4a7816 */ /* 0x000fe2000000004a */
[----:B-1----:R-:W-:Y:S02]  /*2970*/  @P2 IMAD.MOV.U32 R14, RZ, RZ, R9 ;  /* 0x000000ffff0e2224 */ /* 0x002fe400078e0009 */
[----:B------:R-:W-:-:S05]  /*2980*/  @P2 IMAD.MOV.U32 R15, RZ, RZ, R12 ;  /* 0x000000ffff0f2224 */ /* 0x000fca00078e000c */
[----:B------:R1:W2:Y:S02]  /*2990*/  @P2 LDG.E.U8 R133, desc[UR26][R14.64] ;  /* 0x0000001a0e852981 */ /* 0x0002a4000c1e1100 */
[----:B-1----:R-:W-:Y:S02]  /*29a0*/  @P3 IMAD.MOV.U32 R14, RZ, RZ, R10 ;  /* 0x000000ffff0e3224 */ /* 0x002fe400078e000a */
[----:B------:R-:W-:-:S05]  /*29b0*/  @P3 IMAD.MOV.U32 R15, RZ, RZ, R13 ;  /* 0x000000ffff0f3224 */ /* 0x000fca00078e000d */
[----:B------:R1:W2:Y:S01]  /*29c0*/  @P3 LDG.E.U8 R74, desc[UR26][R14.64] ;  /* 0x0000001a0e4a3981 */ /* 0x0002a2000c1e1100 */
[----:B------:R-:W-:Y:S02]  /*29d0*/  ISETP.GT.U32.AND P3, PT, R134, R129, PT ;  /* 0x000000818600720c */ /* 0x000fe40003f64070 */
[----:B------:R-:W-:Y:S01]  /*29e0*/  LOP3.LUT R167, R0, 0x7a, RZ, 0xfc, !PT ;  /* 0x0000007a00a77812 */ /* 0x000fe200078efcff */
[----:B------:R-:W-:Y:S02]  /*29f0*/  IMAD.U32 R20, RZ, RZ, UR16 ;  /* 0x00000010ff147e24 */ /* 0x000fe4000f8e00ff */
[----:B------:R-:W-:Y:S01]  /*2a00*/  IMAD R45, R18, 0x2, R29 ;  /* 0x00000002122d7824 */ /* 0x000fe200078e021d */
[----:B------:R-:W-:Y:S02]  /*2a10*/  IABS R17, R167 ;  /* 0x000000a700117213 */ /* 0x000fe40000000000 */
[----:B------:R-:W-:-:S05]  /*2a20*/  ISETP.GT.U32.AND P2, PT, R134, R128, PT ;  /* 0x000000808600720c */ /* 0x000fca0003f44070 */
[----:B------:R-:W-:Y:S01]  /*2a30*/  @!P3 IMAD.IADD R129, R129, 0x1, -R134 ;  /* 0x000000018181b824 */ /* 0x000fe200078e0a86 */
[----:B------:R-:W-:Y:S01]  /*2a40*/  ISETP.GT.U32.AND P3, PT, R134, R126, PT ;  /* 0x0000007e8600720c */ /* 0x000fe20003f64070 */
[----:B-1----:R-:W-:Y:S02]  /*2a50*/  IMAD R15, R20, 0x4, R45 ;  /* 0x00000004140f7824 */ /* 0x002fe400078e022d */
[----:B------:R-:W-:Y:S01]  /*2a60*/  IMAD.HI.U32 R14, R16, R17, RZ ;  /* 0x00000011100e7227 */ /* 0x000fe200078e00ff */
[----:B------:R-:W-:-:S03]  /*2a70*/  ISETP.GT.U32.AND P4, PT, R134, R125, PT ;  /* 0x0000007d8600720c */ /* 0x000fc60003f84070 */
[----:B------:R-:W-:Y:S02]  /*2a80*/  IMAD.U32 R22, RZ, RZ, UR16 ;  /* 0x00000010ff167e24 */ /* 0x000fe4000f8e00ff */
[----:B------:R-:W-:Y:S01]  /*2a90*/  IMAD.MOV R136, RZ, RZ, -R14 ;  /* 0x000000ffff887224 */ /* 0x000fe200078e0a0e */
[C---:B------:R-:W-:Y:S01]  /*2aa0*/  IADD3 R14, P5, PT, R15.reuse, R64, RZ ;  /* 0x000000400f0e7210 */ /* 0x040fe20007fbe0ff */
[----:B------:R-:W-:Y:S02]  /*2ab0*/  IMAD R31, R22, 0x2, R15 ;  /* 0x00000002161f7824 */ /* 0x000fe400078e020f */
[--C-:B------:R-:W-:Y:S01]  /*2ac0*/  @!P3 IMAD.IADD R126, R126, 0x1, -R134.reuse ;  /* 0x000000017e7eb824 */ /* 0x100fe200078e0a86 */
[----:B------:R-:W-:Y:S02]  /*2ad0*/  LEA.HI.X.SX32 R15, R15, R65, 0x1, P5 ;  /* 0x000000410f0f7211 */ /* 0x000fe400028f0eff */
[C---:B------:R-:W-:Y:S02]  /*2ae0*/  ISETP.GT.U32.AND P5, PT, R134.reuse, R124, PT ;  /* 0x0000007c8600720c */ /* 0x040fe40003fa4070 */
[----:B------:R-:W-:Y:S01]  /*2af0*/  ISETP.GT.U32.AND P3, PT, R134, R121, PT ;  /* 0x000000798600720c */ /* 0x000fe20003f64070 */
[----:B------:R-:W-:Y:S01]  /*2b00*/  @!P2 IMAD.IADD R128, R128, 0x1, -R134 ;  /* 0x000000018080a824 */ /* 0x000fe200078e0a86 */
[----:B------:R-:W-:-:S02]  /*2b10*/  ISETP.GT.U32.AND P2, PT, R134, R123, PT ;  /* 0x0000007b8600720c */ /* 0x000fc40003f44070 */
[----:B------:R-:W-:Y:S02]  /*2b20*/  LOP3.LUT R245, R242, 0x30, RZ, 0xfc, !PT ;  /* 0x00000030f2f57812 */ /* 0x000fe400078efcff */
[----:B------:R-:W-:Y:S01]  /*2b30*/  PLOP3.LUT P0, PT, PT, PT, UP1, 0x80, 0x8 ;  /* 0x000000000008781c */ /* 0x000fe20003f0f018 */
[--C-:B------:R-:W-:Y:S01]  /*2b40*/  @!P4 IMAD.IADD R125, R125, 0x1, -R134.reuse ;  /* 0x000000017d7dc824 */ /* 0x100fe200078e0a86 */
[----:B------:R-:W-:Y:S02]  /*2b50*/  ISETP.GT.U32.AND P4, PT, R134, R120, PT ;  /* 0x000000788600720c */ /* 0x000fe40003f84070 */
[----:B------:R-:W-:Y:S02]  /*2b60*/  ISETP.LT.AND P0, PT, R245, UR30, P0 ;  /* 0x0000001ef5007c0c */ /* 0x000fe40008701270 */
[----:B------:R-:W-:Y:S01]  /*2b70*/  LOP3.LUT R165, R0, 0x7c, RZ, 0xfc, !PT ;  /* 0x0000007c00a57812 */ /* 0x000fe200078efcff */
[--C-:B------:R-:W-:Y:S01]  /*2b80*/  @!P5 IMAD.IADD R124, R124, 0x1, -R134.reuse ;  /* 0x000000017c7cd824 */ /* 0x100fe200078e0a86 */
[----:B------:R-:W-:Y:S01]  /*2b90*/  ISETP.GT.U32.AND P5, PT, R134, R119, PT ;  /* 0x000000778600720c */ /* 0x000fe20003fa4070 */
[----:B------:R-:W-:Y:S01]  /*2ba0*/  @!P3 IMAD.IADD R121, R121, 0x1, -R134 ;  /* 0x000000017979b824 */ /* 0x000fe200078e0a86 */
[----:B------:R-:W-:-:S02]  /*2bb0*/  IABS R135, R165 ;  /* 0x000000a500877213 */ /* 0x000fc40000000000 */
[C---:B------:R-:W-:Y:S01]  /*2bc0*/  ISETP.GT.U32.AND P3, PT, R134.reuse, R116, PT ;  /* 0x000000748600720c */ /* 0x040fe20003f64070 */
[----:B------:R-:W-:Y:S01]  /*2bd0*/  @!P2 IMAD.IADD R123, R123, 0x1, -R134 ;  /* 0x000000017b7ba824 */ /* 0x000fe200078e0a86 */
[----:B------:R-:W-:Y:S02]  /*2be0*/  PRMT R132, RZ, 0x7610, R132 ;  /* 0x00007610ff847816 */ /* 0x000fe40000000084 */
[----:B------:R-:W-:Y:S01]  /*2bf0*/  ISETP.GT.U32.AND P6, PT, R134, R127, PT ;  /* 0x0000007f8600720c */ /* 0x000fe20003fc4070 */
[----:B------:R-:W-:Y:S01]  /*2c00*/  IMAD.HI.U32 R16, R16, R135, RZ ;  /* 0x0000008710107227 */ /* 0x000fe200078e00ff */
[----:B------:R-:W-:Y:S02]  /*2c10*/  ISETP.GT.U32.AND P2, PT, R134, R117, PT ;  /* 0x000000758600720c */ /* 0x000fe40003f44070 */
[----:B------:R-:W2:Y:S01]  /*2c20*/  @P0 LDG.E.U8 R132, desc[UR26][R14.64] ;  /* 0x0000001a0e840981 */ /* 0x000ea2000c1e1100 */
[----:B------:R-:W-:Y:S01]  /*2c30*/  @!P4 IMAD.IADD R120, R120, 0x1, -R134 ;  /* 0x000000017878c824 */ /* 0x000fe200078e0a86 */
[C---:B------:R-:W-:Y:S01]  /*2c40*/  ISETP.GT.U32.AND P0, PT, R134.reuse, R118, PT ;  /* 0x000000768600720c */ /* 0x040fe20003f04070 */
[----:B------:R-:W-:Y:S01]  /*2c50*/  IMAD.MOV R16, RZ, RZ, -R16 ;  /* 0x000000ffff107224 */ /* 0x000fe200078e0a10 */
[----:B------:R-:W-:Y:S01]  /*2c60*/  ISETP.GT.U32.AND P4, PT, R134, R115, PT ;  /* 0x000000738600720c */ /* 0x000fe20003f84070 */
[----:B------:R-:W-:-:S02]  /*2c70*/  @!P5 IMAD.IADD R119, R119, 0x1, -R134 ;  /* 0x000000017777d824 */ /* 0x000fc400078e0a86 */
[C---:B------:R-:W-:Y:S01]  /*2c80*/  IMAD R135, R134.reuse, R16, R135 ;  /* 0x0000001086877224 */ /* 0x040fe200078e0287 */
[----:B------:R-:W-:Y:S01]  /*2c90*/  ISETP.GT.U32.AND P5, PT, R134, R114, PT ;  /* 0x000000728600720c */ /* 0x000fe20003fa4070 */
[----:B------:R-:W-:Y:S02]  /*2ca0*/  IMAD.U32 R16, RZ, RZ, UR16 ;  /* 0x00000010ff107e24 */ /* 0x000fe4000f8e00ff */
[--C-:B------:R-:W-:Y:S01]  /*2cb0*/  @!P3 IMAD.IADD R116, R116, 0x1, -R134.reuse ;  /* 0x000000017474b824 */ /* 0x100fe200078e0a86 */
[C---:B------:R-:W-:Y:S01]  /*2cc0*/  ISETP.GT.U32.AND P3, PT, R134.reuse, R112, PT ;  /* 0x000000708600720c */ /* 0x040fe20003f64070 */
[--C-:B------:R-:W-:Y:S01]  /*2cd0*/  @!P6 IMAD.IADD R127, R127, 0x1, -R134.reuse ;  /* 0x000000017f7fe824 */ /* 0x100fe200078e0a86 */
[C---:B------:R-:W-:Y:S01]  /*2ce0*/  ISETP.GT.U32.AND P6, PT, R134.reuse, R122, PT ;  /* 0x0000007a8600720c */ /* 0x040fe20003fc4070 */
[--C-:B------:R-:W-:Y:S01]  /*2cf0*/  @!P2 IMAD.IADD R117, R117, 0x1, -R134.reuse ;  /* 0x000000017575a824 */ /* 0x100fe200078e0a86 */
[----:B------:R-:W-:Y:S01]  /*2d00*/  ISETP.GT.U32.AND P2, PT, R134, R113, PT ;  /* 0x000000718600720c */ /* 0x000fe20003f44070 */
[----:B------:R-:W-:Y:S01]  /*2d10*/  IMAD R47, R16, 0x2, R31 ;  /* 0x00000002102f7824 */ /* 0x000fe200078e021f */
[----:B------:R-:W-:Y:S01]  /*2d20*/  LOP3.LUT R241, R242, 0x38, RZ, 0xfc, !PT ;  /* 0x00000038f2f17812 */ /* 0x000fe200078efcff */
[----:B------:R-:W-:Y:S01]  /*2d30*/  @!P0 IMAD.IADD R118, R118, 0x1, -R134 ;  /* 0x0000000176768824 */ /* 0x000fe200078e0a86 */
[----:B------:R-:W-:Y:S01]  /*2d40*/  PLOP3.LUT P0, PT, PT, PT, UP1, 0x80, 0x8 ;  /* 0x000000000008781c */ /* 0x000fe20003f0f018 */
[----:B------:R-:W-:-:S02]  /*2d50*/  IMAD R57, R18, 0x2, R47 ;  /* 0x0000000212397824 */ /* 0x000fc400078e022f */
[--C-:B------:R-:W-:Y:S01]  /*2d60*/  @!P4 IMAD.IADD R115, R115, 0x1, -R134.reuse ;  /* 0x000000017373c824 */ /* 0x100fe200078e0a86 */
[C---:B------:R-:W-:Y:S01]  /*2d70*/  ISETP.GT.U32.AND P4, PT, R134.reuse, R111, PT ;  /* 0x0000006f8600720c */ /* 0x040fe20003f84070 */
[----:B------:R-:W-:Y:S01]  /*2d80*/  IMAD R136, R134, R136, R17 ;  /* 0x0000008886887224 */ /* 0x000fe200078e0211 */
[----:B------:R-:W-:Y:S01]  /*2d90*/  ISETP.LT.AND P0, PT, R241, UR30, P0 ;  /* 0x0000001ef1007c0c */ /* 0x000fe20008701270 */
[----:B------:R-:W-:Y:S02]  /*2da0*/  IMAD R17, R20, 0x2, R57 ;  /* 0x0000000214117824 */ /* 0x000fe400078e0239 */
[--C-:B------:R-:W-:Y:S01]  /*2db0*/  @!P5 IMAD.IADD R114, R114, 0x1, -R134.reuse ;  /* 0x000000017272d824 */ /* 0x100fe200078e0a86 */
[----:B------:R-:W-:Y:S01]  /*2dc0*/  ISETP.GT.U32.AND P5, PT, R134, R110, PT ;  /* 0x0000006e8600720c */ /* 0x000fe20003fa4070 */
[--C-:B------:R-:W-:Y:S01]  /*2dd0*/  @!P3 IMAD.IADD R112, R112, 0x1, -R134.reuse ;  /* 0x000000017070b824 */ /* 0x100fe200078e0a86 */
[----:B------:R-:W-:Y:S01]  /*2de0*/  ISETP.GT.U32.AND P3, PT, R134, R108, PT ;  /* 0x0000006c8600720c */ /* 0x000fe20003f64070 */
[--C-:B------:R-:W-:Y:S01]  /*2df0*/  @!P6 IMAD.IADD R122, R122, 0x1, -R134.reuse ;  /* 0x000000017a7ae824 */ /* 0x100fe200078e0a86 */
[----:B------:R-:W-:Y:S01]  /*2e00*/  IADD3 R16, P6, PT, R17, R64, RZ ;  /* 0x0000004011107210 */ /* 0x000fe20007fde0ff */
[--C-:B------:R-:W-:Y:S01]  /*2e10*/  @!P2 IMAD.IADD R113, R113, 0x1, -R134.reuse ;  /* 0x000000017171a824 */ /* 0x100fe200078e0a86 */
[----:B------:R-:W-:Y:S01]  /*2e20*/  ISETP.GT.U32.AND P2, PT, R134, R109, PT ;  /* 0x0000006d8600720c */ /* 0x000fe20003f44070 */
[----:B------:R-:W-:Y:S01]  /*2e30*/  IMAD R33, R22, 0x2, R17 ;  /* 0x0000000216217824 */ /* 0x000fe200078e0211 */
[----:B------:R-:W-:Y:S01]  /*2e40*/  PRMT R131, RZ, 0x7610, R131 ;  /* 0x00007610ff837816 */ /* 0x000fe20000000083 */
[----:B------:R-:W-:Y:S01]  /*2e50*/  @!P4 IMAD.IADD R111, R111, 0x1, -R134 ;  /* 0x000000016f6fc824 */ /* 0x000fe200078e0a86 */
[----:B------:R-:W-:-:S02]  /*2e60*/  LEA.HI.X.SX32 R17, R17, R65, 0x1, P6 ;  /* 0x0000004111117211 */ /* 0x000fc400030f0eff */
[----:B------:R-:W-:Y:S02]  /*2e70*/  LOP3.LUT R24, R242, 0x2, RZ, 0xfc, !PT ;  /* 0x00000002f2187812 */ /* 0x000fe400078efcff */
[----:B------:R-:W-:Y:S01]  /*2e80*/  PLOP3.LUT P6, PT, PT, PT, UP1, 0x80, 0x8 ;  /* 0x000000000008781c */ /* 0x000fe20003fcf018 */
[----:B------:R-:W2:Y:S01]  /*2e90*/  @P0 LDG.E.U8 R131, desc[UR26][R16.64] ;  /* 0x0000001a10830981 */ /* 0x000ea2000c1e1100 */
[----:B------:R-:W-:Y:S01]  /*2ea0*/  ISETP.GT.U32.AND P4, PT, R134, R107, PT ;  /* 0x0000006b8600720c */ /* 0x000fe20003f84070 */
[--C-:B------:R-:W-:Y:S01]  /*2eb0*/  @!P5 IMAD.IADD R110, R110, 0x1, -R134.reuse ;  /* 0x000000016e6ed824 */ /* 0x100fe200078e0a86 */
[----:B------:R-:W-:Y:S01]  /*2ec0*/  ISETP.LT.AND P0, PT, R24, UR30, P6 ;  /* 0x0000001e18007c0c */ /* 0x000fe2000b701270 */
[--C-:B------:R-:W-:Y:S01]  /*2ed0*/  @!P3 IMAD.IADD R108, R108, 0x1, -R134.reuse ;  /* 0x000000016c6cb824 */ /* 0x100fe200078e0a86 */
[C---:B------:R-:W-:Y:S02]  /*2ee0*/  ISETP.GT.U32.AND P5, PT, R134.reuse, R106, PT ;  /* 0x0000006a8600720c */ /* 0x040fe40003fa4070 */
[----:B------:R-:W-:Y:S01]  /*2ef0*/  ISETP.GT.U32.AND P3, PT, R134, R104, PT ;  /* 0x000000688600720c */ /* 0x000fe20003f64070 */
[----:B------:R-:W-:Y:S01]  /*2f00*/  @!P2 IMAD.IADD R109, R109, 0x1, -R134 ;  /* 0x000000016d6da824 */ /* 0x000fe200078e0a86 */
[----:B------:R-:W-:-:S02]  /*2f10*/  IADD3 R18, P6, PT, R19, R64, RZ ;  /* 0x0000004013127210 */ /* 0x000fc40007fde0ff */
[----:B------:R-:W-:Y:S02]  /*2f20*/  ISETP.GT.U32.AND P2, PT, R134, R105, PT ;  /* 0x000000698600720c */ /* 0x000fe40003f44070 */
[----:B------:R-:W-:Y:S01]  /*2f30*/  PRMT R130, RZ, 0x7610, R130 ;  /* 0x00007610ff827816 */ /* 0x000fe20000000082 */
[--C-:B------:R-:W-:Y:S01]  /*2f40*/  @!P4 IMAD.IADD R107, R107, 0x1, -R134.reuse ;  /* 0x000000016b6bc824 */ /* 0x100fe200078e0a86 */
[----:B------:R-:W-:Y:S02]  /*2f50*/  LEA.HI.X.SX32 R19, R19, R65, 0x1, P6 ;  /* 0x0000004113137211 */ /* 0x000fe400030f0eff */
[----:B------:R-:W-:Y:S02]  /*2f60*/  LOP3.LUT R20, R242, 0xa, RZ, 0xfc, !PT ;  /* 0x0000000af2147812 */ /* 0x000fe400078efcff */
[----:B------:R-:W-:Y:S01]  /*2f70*/  PLOP3.LUT P6, PT, PT, PT, UP1, 0x80, 0x8 ;  /* 0x000000000008781c */ /* 0x000fe20003fcf018 */
[----:B------:R-:W2:Y:S01]  /*2f80*/  @P0 LDG.E.U8 R130, desc[UR26][R18.64] ;  /* 0x0000001a12820981 */ /* 0x000ea2000c1e1100 */
[----:B------:R-:W-:Y:S01]  /*2f90*/  ISETP.GT.U32.AND P4, PT, R134, R103, PT ;  /* 0x000000678600720c */ /* 0x000fe20003f84070 */
[--C-:B------:R-:W-:Y:S01]  /*2fa0*/  @!P5 IMAD.IADD R106, R106, 0x1, -R134.reuse ;  /* 0x000000016a6ad824 */ /* 0x100fe200078e0a86 */
[----:B------:R-:W-:Y:S01]  /*2fb0*/  ISETP.LT.AND P0, PT, R20, UR30, P6 ;  /* 0x0000001e14007c0c */ /* 0x000fe2000b701270 */
[----:B------:R-:W-:Y:S01]  /*2fc0*/  @!P3 IMAD.IADD R104, R104, 0x1, -R134 ;  /* 0x000000016868b824 */ /* 0x000fe200078e0a86 */
[----:B------:R-:W-:-:S02]  /*2fd0*/  ISETP.GT.U32.AND P5, PT, R134, R102, PT ;  /* 0x000000668600720c */ /* 0x000fc40003fa4070 */
[C---:B------:R-:W-:Y:S01]  /*2fe0*/  ISETP.GT.U32.AND P3, PT, R134.reuse, R100, PT ;  /* 0x000000648600720c */ /* 0x040fe20003f64070 */
[--C-:B------:R-:W-:Y:S01]  /*2ff0*/  @!P2 IMAD.IADD R105, R105, 0x1, -R134.reuse ;  /* 0x000000016969a824 */ /* 0x100fe200078e0a86 */
[----:B------:R-:W-:Y:S02]  /*3000*/  IADD3 R20, P6, PT, R21, R64, RZ ;  /* 0x0000004015147210 */ /* 0x000fe40007fde0ff */
[----:B------:R-:W-:Y:S02]  /*3010*/  ISETP.GT.U32.AND P2, PT, R134, R101, PT ;  /* 0x000000658600720c */ /* 0x000fe40003f44070 */
[----:B------:R-:W-:Y:S01]  /*3020*/  PRMT R141, RZ, 0x7610, R141 ;  /* 0x00007610ff8d7816 */ /* 0x000fe2000000008d */
[----:B------:R-:W-:Y:S01]  /*3030*/  @!P4 IMAD.IADD R103, R103, 0x1, -R134 ;  /* 0x000000016767c824 */ /* 0x000fe200078e0a86 */
[----:B------:R-:W-:Y:S02]  /*3040*/  LEA.HI.X.SX32 R21, R21, R65, 0x1, P6 ;  /* 0x0000004115157211 */ /* 0x000fe400030f0eff */
[----:B------:R-:W-:-:S02]  /*3050*/  LOP3.LUT R22, R242, 0x12, RZ, 0xfc, !PT ;  /* 0x00000012f2167812 */ /* 0x000fc400078efcff */
        /* <DEDUP_REMOVED lines=62> */
[C---:B------:R-:W-:Y:S01]  /*3440*/  IADD3 R30, P4, PT, R31.reuse, R64, RZ ;  /* 0x000000401f1e7210 */ /* 0x040fe20007f9e0ff */
[--C-:B------:R-:W-:Y:S01]  /*3450*/  @!P5 IMAD.IADD R86, R86, 0x1, -R134.reuse ;  /* 0x000000015656d824 */ /* 0x100fe200078e0a86 */
[----:B------:R-:W-:Y:S01]  /*3460*/  ISETP.LT.AND P0, PT, R244, UR30, P6 ;  /* 0x0000001ef4007c0c */ /* 0x000fe2000b701270 */
[----:B------:R-:W-:Y:S01]  /*3470*/  @!P3 IMAD.IADD R84, R84, 0x1, -R134 ;  /* 0x000000015454b824 */ /* 0x000fe200078e0a86 */
[----:B------:R-:W-:Y:S02]  /*3480*/  LEA.HI.X.SX32 R31, R31, R65, 0x1, P4 ;  /* 0x000000411f1f7211 */ /* 0x000fe400020f0eff */
[C---:B------:R-:W-:Y:S02]  /*3490*/  ISETP.GT.U32.AND P4, PT, R134.reuse, R82, PT ;  /* 0x000000528600720c */ /* 0x040fe40003f84070 */
[----:B------:R-:W-:-:S02]  /*34a0*/  ISETP.GT.U32.AND P5, PT, R134, R80, PT ;  /* 0x000000508600720c */ /* 0x000fc40003fa4070 */
[C---:B------:R-:W-:Y:S01]  /*34b0*/  ISETP.GT.U32.AND P3, PT, R134.reuse, R79, PT ;  /* 0x0000004f8600720c */ /* 0x040fe20003f64070 */
[----:B------:R-:W-:Y:S01]  /*34c0*/  @!P2 IMAD.IADD R85, R85, 0x1, -R134 ;  /* 0x000000015555a824 */ /* 0x000fe200078e0a86 */
[C---:B------:R-:W-:Y:S02]  /*34d0*/  ISETP.GT.U32.AND P2, PT, R134.reuse, R81, PT ;  /* 0x000000518600720c */ /* 0x040fe40003f44070 */
[----:B------:R-:W-:Y:S02]  /*34e0*/  PRMT R146, RZ, 0x7610, R146 ;  /* 0x00007610ff927816 */ /* 0x000fe40000000092 */
[----:B------:R-:W-:Y:S02]  /*34f0*/  ISETP.GT.U32.AND P6, PT, R134, R83, PT ;  /* 0x000000538600720c */ /* 0x000fe40003fc4070 */
[----:B------:R-:W-:Y:S01]  /*3500*/  LOP3.LUT R240, R242, 0x3a, RZ, 0xfc, !PT ;  /* 0x0000003af2f07812 */ /* 0x000fe200078efcff */
[--C-:B------:R-:W-:Y:S01]  /*3510*/  @!P4 IMAD.IADD R82, R82, 0x1, -R134.reuse ;  /* 0x000000015252c824 */ /* 0x100fe200078e0a86 */
[----:B------:R-:W2:Y:S01]  /*3520*/  @P0 LDG.E.U8 R146, desc[UR26][R30.64] ;  /* 0x0000001a1e920981 */ /* 0x000ea2000c1e1100 */
[----:B------:R-:W-:Y:S01]  /*3530*/  PLOP3.LUT P0, PT, PT, PT, UP1, 0x80, 0x8 ;  /* 0x000000000008781c */ /* 0x000fe20003f0f018 */
[--C-:B------:R-:W-:Y:S01]  /*3540*/  @!P5 IMAD.IADD R80, R80, 0x1, -R134.reuse ;  /* 0x000000015050d824 */ /* 0x100fe200078e0a86 */
[C---:B------:R-:W-:Y:S01]  /*3550*/  ISETP.GT.U32.AND P4, PT, R134.reuse, R78, PT ;  /* 0x0000004e8600720c */ /* 0x040fe20003f84070 */
[----:B------:R-:W-:Y:S01]  /*3560*/  @!P3 IMAD.IADD R79, R79, 0x1, -R134 ;  /* 0x000000014f4fb824 */ /* 0x000fe200078e0a86 */
[----:B------:R-:W-:-:S02]  /*3570*/  ISETP.GT.U32.AND P5, PT, R134, R76, PT ;  /* 0x0000004c8600720c */ /* 0x000fc40003fa4070 */
[----:B------:R-:W-:Y:S01]  /*3580*/  ISETP.GT.U32.AND P3, PT, R134, R73, PT ;  /* 0x000000498600720c */ /* 0x000fe20003f64070 */
[--C-:B------:R-:W-:Y:S01]  /*3590*/  @!P2 IMAD.IADD R81, R81, 0x1, -R134.reuse ;  /* 0x000000015151a824 */ /* 0x100fe200078e0a86 */
[----:B------:R-:W-:Y:S02]  /*35a0*/  ISETP.LT.AND P0, PT, R240, UR30, P0 ;  /* 0x0000001ef0007c0c */ /* 0x000fe40008701270 */
[----:B------:R-:W-:Y:S01]  /*35b0*/  ISETP.GT.U32.AND P2, PT, R134, R77, PT ;  /* 0x0000004d8600720c */ /* 0x000fe20003f44070 */
[----:B------:R-:W-:Y:S01]  /*35c0*/  @!P6 IMAD.IADD R83, R83, 0x1, -R134 ;  /* 0x000000015353e824 */ /* 0x000fe200078e0a86 */
[----:B------:R-:W-:Y:S01]  /*35d0*/  IADD3 R32, P6, PT, R33, R64, RZ ;  /* 0x0000004021207210 */ /* 0x000fe20007fde0ff */
[----:B------:R-:W-:Y:S01]  /*35e0*/  IMAD.U32 R34, RZ, RZ, UR16 ;  /* 0x00000010ff227e24 */ /* 0x000fe2000f8e00ff */
[----:B------:R-:W-:-:S03]  /*35f0*/  PRMT R147, RZ, 0x7610, R147 ;  /* 0x00007610ff937816 */ /* 0x000fc60000000093 */
[----:B------:R-:W-:Y:S01]  /*3600*/  IMAD R49, R34, 0x2, R33 ;  /* 0x0000000222317824 */ /* 0x000fe200078e0221 */
[----:B------:R-:W-:Y:S01]  /*3610*/  LEA.HI.X.SX32 R33, R33, R65, 0x1, P6 ;  /* 0x0000004121217211 */ /* 0x000fe200030f0eff */
[--C-:B------:R-:W-:Y:S01]  /*3620*/  @!P4 IMAD.IADD R78, R78, 0x1, -R134.reuse ;  /* 0x000000014e4ec824 */ /* 0x100fe200078e0a86 */
[----:B------:R-:W-:Y:S01]  /*3630*/  LOP3.LUT R36, R242, 0x4, RZ, 0xfc, !PT ;  /* 0x00000004f2247812 */ /* 0x000fe200078efcff */
[--C-:B------:R-:W-:Y:S01]  /*3640*/  @!P5 IMAD.IADD R76, R76, 0x1, -R134.reuse ;  /* 0x000000014c4cd824 */ /* 0x100fe200078e0a86 */
[----:B------:R-:W-:Y:S01]  /*3650*/  PLOP3.LUT P6, PT, PT, PT, UP1, 0x80, 0x8 ;  /* 0x000000000008781c */ /* 0x000fe20003fcf018 */
[--C-:B------:R-:W-:Y:S01]  /*3660*/  @!P3 IMAD.IADD R73, R73, 0x1, -R134.reuse ;  /* 0x000000014949b824 */ /* 0x100fe200078e0a86 */
[C---:B------:R-:W-:Y:S01]  /*3670*/  ISETP.GT.U32.AND P4, PT, R134.reuse, R72, PT ;  /* 0x000000488600720c */ /* 0x040fe20003f84070 */
[----:B------:R-:W2:Y:S01]  /*3680*/  @P0 LDG.E.U8 R147, desc[UR26][R32.64] ;  /* 0x0000001a20930981 */ /* 0x000ea2000c1e1100 */
[C---:B------:R-:W-:Y:S02]  /*3690*/  ISETP.GT.U32.AND P5, PT, R134.reuse, R70, PT ;  /* 0x000000468600720c */ /* 0x040fe40003fa4070 */
[----:B------:R-:W-:Y:S01]  /*36a0*/  ISETP.GT.U32.AND P3, PT, R134, R69, PT ;  /* 0x000000458600720c */ /* 0x000fe20003f64070 */
[----:B------:R-:W-:Y:S01]  /*36b0*/  @!P2 IMAD.IADD R77, R77, 0x1, -R134 ;  /* 0x000000014d4da824 */ /* 0x000fe200078e0a86 */
[----:B------:R-:W-:-:S02]  /*36c0*/  ISETP.LT.AND P0, PT, R36, UR30, P6 ;  /* 0x0000001e24007c0c */ /* 0x000fc4000b701270 */
[----:B------:R-:W-:Y:S02]  /*36d0*/  ISETP.GT.U32.AND P2, PT, R134, R71, PT ;  /* 0x000000478600720c */ /* 0x000fe40003f44070 */
[C---:B------:R-:W-:Y:S02]  /*36e0*/  IADD3 R34, P6, PT, R35.reuse, R64, RZ ;  /* 0x0000004023227210 */ /* 0x040fe40007fde0ff */
[----:B------:R-:W-:Y:S02]  /*36f0*/  PRMT R148, RZ, 0x7610, R148 ;  /* 0x00007610ff947816 */ /* 0x000fe40000000094 */
[----:B------:R-:W-:Y:S01]  /*3700*/  LEA.HI.X.SX32 R35, R35, R65, 0x1, P6 ;  /* 0x0000004123237211 */ /* 0x000fe200030f0eff */
[--C-:B------:R-:W-:Y:S01]  /*3710*/  @!P4 IMAD.IADD R72, R72, 0x1, -R134.reuse ;  /* 0x000000014848c824 */ /* 0x100fe200078e0a86 */
[----:B------:R-:W-:Y:S01]  /*3720*/  LOP3.LUT R36, R242, 0xc, RZ, 0xfc, !PT ;  /* 0x0000000cf2247812 */ /* 0x000fe200078efcff */
[--C-:B------:R-:W-:Y:S01]  /*3730*/  @!P5 IMAD.IADD R70, R70, 0x1, -R134.reuse ;  /* 0x000000014646d824 */ /* 0x100fe200078e0a86 */
[----:B------:R-:W-:Y:S01]  /*3740*/  PLOP3.LUT P6, PT, PT, PT, UP1, 0x80, 0x8 ;  /* 0x000000000008781c */ /* 0x000fe20003fcf018 */
[----:B------:R-:W-:Y:S01]  /*3750*/  @!P3 IMAD.IADD R69, R69, 0x1, -R134 ;  /* 0x000000014545b824 */ /* 0x000fe200078e0a86 */
[C---:B------:R-:W-:Y:S01]  /*3760*/  ISETP.GT.U32.AND P4, PT, R134.reuse, R68, PT ;  /* 0x000000448600720c */ /* 0x040fe20003f84070 */
[----:B------:R-:W2:Y:S01]  /*3770*/  @P0 LDG.E.U8 R148, desc[UR26][R34.64] ;  /* 0x0000001a22940981 */ /* 0x000ea2000c1e1100 */
[----:B------:R-:W-:-:S02]  /*3780*/  ISETP.GT.U32.AND P5, PT, R134, R66, PT ;  /* 0x000000428600720c */ /* 0x000fc40003fa4070 */
[----:B------:R-:W-:Y:S01]  /*3790*/  ISETP.GT.U32.AND P3, PT, R134, R136, PT ;  /* 0x000000888600720c */ /* 0x000fe20003f64070 */
[--C-:B------:R-:W-:Y:S01]  /*37a0*/  @!P2 IMAD.IADD R71, R71, 0x1, -R134.reuse ;  /* 0x000000014747a824 */ /* 0x100fe200078e0a86 */
[----:B------:R-:W-:Y:S02]  /*37b0*/  ISETP.LT.AND P0, PT, R36, UR30, P6 ;  /* 0x0000001e24007c0c */ /* 0x000fe4000b701270 */
        /* <DEDUP_REMOVED lines=13> */
[----:B------:R-:W-:Y:S01]  /*3890*/  @!P2 IMAD.IADD R67, R67, 0x1, -R134 ;  /* 0x000000014343a824 */ /* 0x000fe200078e0a86 */
        /* <DEDUP_REMOVED lines=106> */
[----:B------:R-:W-:-:S04]  /*3f40*/  IADD3 R52, P2, PT, R53, R64, RZ ;  /* 0x0000004035347210 */ /* 0x000fc80007f5e0ff */
[----:B------:R-:W-:Y:S02]  /*3f50*/  LEA.HI.X.SX32 R53, R53, R65, 0x1, P2 ;  /* 0x0000004135357211 */ /* 0x000fe400010f0eff */
[----:B------:R-:W-:Y:S01]  /*3f60*/  ISETP.GT.U32.AND P2, PT, R134, R100, PT ;  /* 0x000000648600720c */ /* 0x000fe20003f44070 */
[--C-:B------:R-:W-:Y:S01]  /*3f70*/  @!P4 IMAD.IADD R102, R102, 0x1, -R134.reuse ;  /* 0x000000016666c824 */ /* 0x100fe200078e0a86 */
[C---:B------:R-:W-:Y:S01]  /*3f80*/  ISETP.GT.U32.AND P4, PT, R134.reuse, R97, PT ;  /* 0x000000618600720c */ /* 0x040fe20003f84070 */
[--C-:B------:R-:W-:Y:S01]  /*3f90*/  @!P5 IMAD.IADD R101, R101, 0x1, -R134.reuse ;  /* 0x000000016565d824 */ /* 0x100fe200078e0a86 */
[----:B------:R-:W-:Y:S01]  /*3fa0*/  PRMT R157, RZ, 0x7610, R157 ;  /* 0x00007610ff9d7816 */ /* 0x000fe2000000009d */
[----:B------:R-:W-:Y:S01]  /*3fb0*/  @!P3 IMAD.IADD R99, R99, 0x1, -R134 ;  /* 0x000000016363b824 */ /* 0x000fe200078e0a86 */
[C---:B------:R-:W-:Y:S02]  /*3fc0*/  ISETP.GT.U32.AND P5, PT, R134.reuse, R98, PT ;  /* 0x000000628600720c */ /* 0x040fe40003fa4070 */
[----:B------:R-:W-:-:S02]  /*3fd0*/  ISETP.GT.U32.AND P3, PT, R134, R95, PT ;  /* 0x0000005f8600720c */ /* 0x000fc40003f64070 */
[----:B------:R-:W-:Y:S01]  /*3fe0*/  LOP3.LUT R249, R242, 0x26, RZ, 0xfc, !PT ;  /* 0x00000026f2f97812 */ /* 0x000fe200078efcff */
[----:B------:R-:W2:Y:S01]  /*3ff0*/  @P0 LDG.E.U8 R157, desc[UR26][R52.64] ;  /* 0x0000001a349d0981 */ /* 0x000ea2000c1e1100 */
[----:B------:R-:W-:Y:S01]  /*4000*/  PLOP3.LUT P6, PT, PT, PT, UP1, 0x80, 0x8 ;  /* 0x000000000008781c */ /* 0x000fe20003fcf018 */
[--C-:B------:R-:W-:Y:S01]  /*4010*/  @!P2 IMAD.IADD R100, R100, 0x1, -R134.reuse ;  /* 0x000000016464a824 */ /* 0x100fe200078e0a86 */
[----:B------:R-:W-:Y:S02]  /*4020*/  ISETP.GT.U32.AND P2, PT, R134, R96, PT ;  /* 0x000000608600720c */ /* 0x000fe40003f44070 */
[----:B------:R-:W-:Y:S01]  /*4030*/  ISETP.LT.AND P0, PT, R249, UR30, P6 ;  /* 0x0000001ef9007c0c */ /* 0x000fe2000b701270 */
[--C-:B------:R-:W-:Y:S01]  /*4040*/  @!P4 IMAD.IADD R97, R97, 0x1, -R134.reuse ;  /* 0x000000016161c824 */ /* 0x100fe200078e0a86 */
[----:B------:R-:W-:Y:S01]  /*4050*/  IADD3 R54, P6, PT, R55, R64, RZ ;  /* 0x0000004037367210 */ /* 0x000fe20007fde0ff */
[--C-:B------:R-:W-:Y:S01]  /*4060*/  @!P5 IMAD.IADD R98, R98, 0x1, -R134.reuse ;  /* 0x000000016262d824 */ /* 0x100fe200078e0a86 */
[----:B------:R-:W-:Y:S01]  /*4070*/  ISETP.GT.U32.AND P4, PT, R134, R93, PT ;  /* 0x0000005d8600720c */ /* 0x000fe20003f84070 */
[----:B------:R-:W-:Y:S01]  /*4080*/  @!P3 IMAD.IADD R95, R95, 0x1, -R134 ;  /* 0x000000015f5fb824 */ /* 0x000fe200078e0a86 */
[----:B------:R-:W-:-:S02]  /*4090*/  PRMT R158, RZ, 0x7610, R158 ;  /* 0x00007610ff9e7816 */ /* 0x000fc4000000009e */
[C---:B------:R-:W-:Y:S02]  /*40a0*/  ISETP.GT.U32.AND P5, PT, R134.reuse, R94, PT ;  /* 0x0000005e8600720c */ /* 0x040fe40003fa4070 */
[----:B------:R-:W-:Y:S02]  /*40b0*/  ISETP.GT.U32.AND P3, PT, R134, R91, PT ;  /* 0x0000005b8600720c */ /* 0x000fe40003f64070 */
[----:B------:R-:W-:Y:S02]  /*40c0*/  LEA.HI.X.SX32 R55, R55, R65, 0x1, P6 ;  /* 0x0000004137377211 */ /* 0x000fe400030f0eff */
[----:B------:R-:W-:Y:S02]  /*40d0*/  LOP3.LUT R242, R242, 0x36, RZ, 0xfc, !PT ;  /* 0x00000036f2f27812 */ /* 0x000fe400078efcff */
[----:B------:R-:W-:Y:S01]  /*40e0*/  PLOP3.LUT P6, PT, PT, PT, UP1, 0x80, 0x8 ;  /* 0x000000000008781c */ /* 0x000fe20003fcf018 */
[----:B------:R-:W2:Y:S01]  /*40f0*/  @P0 LDG.E.U8 R158, desc[UR26][R54.64] ;  /* 0x0000001a369e0981 */ /* 0x000ea2000c1e1100 */
[----:B------:R-:W-:Y:S01]  /*4100*/  @!P2 IMAD.IADD R96, R96, 0x1, -R134 ;  /* 0x000000016060a824 */ /* 0x000fe200078e0a86 */
[----:B------:R-:W-:-:S02]  /*4110*/  ISETP.GT.U32.AND P2, PT, R134, R92, PT ;  /* 0x0000005c8600720c */ /* 0x000fc40003f44070 */
[----:B------:R-:W-:Y:S01]  /*4120*/  ISETP.LT.AND P0, PT, R242, UR30, P6 ;  /* 0x0000001ef2007c0c */ /* 0x000fe2000b701270 */
[--C-:B------:R-:W-:Y:S01]  /*4130*/  @!P4 IMAD.IADD R93, R93, 0x1, -R134.reuse ;  /* 0x000000015d5dc824 */ /* 0x100fe200078e0a86 */
[----:B------:R-:W-:Y:S01]  /*4140*/  IADD3 R56, P6, PT, R57, R64, RZ ;  /* 0x0000004039387210 */ /* 0x000fe20007fde0ff */
[--C-:B------:R-:W-:Y:S01]  /*4150*/  @!P5 IMAD.IADD R94, R94, 0x1, -R134.reuse ;  /* 0x000000015e5ed824 */ /* 0x100fe200078e0a86 */
[----:B------:R-:W-:Y:S01]  /*4160*/  LEA.HI R58, R163, 0xe, RZ, 0x1a ;  /* 0x0000000ea33a7811 */ /* 0x000fe200078fd0ff */
[----:B------:R-:W-:Y:S01]  /*4170*/  @!P3 IMAD.IADD R91, R91, 0x1, -R134 ;  /* 0x000000015b5bb824 */ /* 0x000fe200078e0a86 */
[C---:B------:R-:W-:Y:S02]  /*4180*/  ISETP.GT.U32.AND P4, PT, R134.reuse, R89, PT ;  /* 0x000000598600720c */ /* 0x040fe40003f84070 */
[----:B------:R-:W-:Y:S02]  /*4190*/  PRMT R159, RZ, 0x7610, R159 ;  /* 0x00007610ff9f7816 */ /* 0x000fe4000000009f */
[----:B------:R-:W-:-:S02]  /*41a0*/  ISETP.GT.U32.AND P5, PT, R134, R90, PT ;  /* 0x0000005a8600720c */ /* 0x000fc40003fa4070 */
[----:B------:R-:W-:Y:S02]  /*41b0*/  ISETP.GT.U32.AND P3, PT, R134, R88, PT ;  /* 0x000000588600720c */ /* 0x000fe40003f64070 */
[-C--:B------:R-:W-:Y:S01]  /*41c0*/  LEA.HI.X.SX32 R57, R57, R65.reuse, 0x1, P6 ;  /* 0x0000004139397211 */ /* 0x080fe200030f0eff */
[----:B------:R-:W-:Y:S01]  /*41d0*/  IMAD R59, R58, UR16, RZ ;  /* 0x000000103a3b7c24 */ /* 0x000fe2000f8e02ff */
[----:B------:R-:W-:Y:S01]  /*41e0*/  PLOP3.LUT P6, PT, PT, PT, UP1, 0x80, 0x8 ;  /* 0x000000000008781c */ /* 0x000fe20003fcf018 */
[--C-:B------:R-:W-:Y:S02]  /*41f0*/  @!P2 IMAD.IADD R92, R92, 0x1, -R134.reuse ;  /* 0x000000015c5ca824 */ /* 0x100fe400078e0a86 */
[----:B------:R-:W2:Y:S01]  /*4200*/  @P0 LDG.E.U8 R159, desc[UR26][R56.64] ;  /* 0x0000001a389f0981 */ /* 0x000ea2000c1e1100 */
[----:B------:R-:W-:Y:S02]  /*4210*/  ISETP.LT.AND P0, PT, R58, UR30, P6 ;  /* 0x0000001e3a007c0c */ /* 0x000fe4000b701270 */
[----:B------:R-:W-:Y:S01]  /*4220*/  IADD3 R58, P2, PT, R59, R64, RZ ;  /* 0x000000403b3a7210 */ /* 0x000fe20007f5e0ff */
[--C-:B------:R-:W-:Y:S01]  /*4230*/  @!P4 IMAD.IADD R89, R89, 0x1, -R134.reuse ;  /* 0x000000015959c824 */ /* 0x100fe200078e0a86 */
[----:B------:R-:W-:Y:S01]  /*4240*/  ISETP.GT.U32.AND P4, PT, R134, R84, PT ;  /* 0x000000548600720c */ /* 0x000fe20003f84070 */
[--C-:B------:R-:W-:Y:S01]  /*4250*/  @!P5 IMAD.IADD R90, R90, 0x1, -R134.reuse ;  /* 0x000000015a5ad824 */ /* 0x100fe200078e0a86 */
[----:B------:R-:W-:Y:S01]  /*4260*/  LEA.HI.X.SX32 R59, R59, R65, 0x1, P2 ;  /* 0x000000413b3b7211 */ /* 0x000fe200010f0eff */
[----:B------:R-:W-:Y:S01]  /*4270*/  @!P3 IMAD.IADD R88, R88, 0x1, -R134 ;  /* 0x000000015858b824 */ /* 0x000fe200078e0a86 */
[----:B------:R-:W-:-:S02]  /*4280*/  ISETP.GT.U32.AND P2, PT, R134, R87, PT ;  /* 0x000000578600720c */ /* 0x000fc40003f44070 */
[C---:B------:R-:W-:Y:S02]  /*4290*/  ISETP.GT.U32.AND P5, PT, R134.reuse, R85, PT ;  /* 0x000000558600720c */ /* 0x040fe40003fa4070 */
[C---:B------:R-:W-:Y:S02]  /*42a0*/  ISETP.GT.U32.AND P3, PT, R134.reuse, R83, PT ;  /* 0x000000538600720c */ /* 0x040fe40003f64070 */
[----:B------:R-:W-:Y:S02]  /*42b0*/  PRMT R160, RZ, 0x7610, R160 ;  /* 0x00007610ffa07816 */ /* 0x000fe400000000a0 */
[C---:B------:R-:W-:Y:S02]  /*42c0*/  ISETP.GT.U32.AND P6, PT, R134.reuse, R86, PT ;  /* 0x000000568600720c */ /* 0x040fe40003fc4070 */
[----:B------:R-:W-:Y:S02]  /*42d0*/  LEA.HI R60, R163, 0x1e, RZ, 0x1a ;  /* 0x0000001ea33c7811 */ /* 0x000fe400078fd0ff */
[----:B------:R-:W2:Y:S01]  /*42e0*/  @P0 LDG.E.U8 R160, desc[UR26][R58.64] ;  /* 0x0000001a3aa00981 */ /* 0x000ea2000c1e1100 */
[----:B------:R-:W-:Y:S01]  /*42f0*/  PLOP3.LUT P0, PT, PT, PT, UP1, 0x80, 0x8 ;  /* 0x000000000008781c */ /* 0x000fe20003f0f018 */
[--C-:B------:R-:W-:Y:S01]  /*4300*/  @!P2 IMAD.IADD R87, R87, 0x1, -R134.reuse ;  /* 0x000000015757a824 */ /* 0x100fe200078e0a86 */
[----:B------:R-:W-:Y:S01]  /*4310*/  ISETP.GT.U32.AND P2, PT, R134, R82, PT ;  /* 0x000000528600720c */ /* 0x000fe20003f44070 */
[C---:B------:R-:W-:Y:S01]  /*4320*/  IMAD R61, R60.reuse, UR16, RZ ;  /* 0x000000103c3d7c24 */ /* 0x040fe2000f8e02ff */
[----:B------:R-:W-:Y:S01]  /*4330*/  ISETP.LT.AND P0, PT, R60, UR30, P0 ;  /* 0x0000001e3c007c0c */ /* 0x000fe20008701270 */
[--C-:B------:R-:W-:Y:S01]  /*4340*/  @!P4 IMAD.IADD R84, R84, 0x1, -R134.reuse ;  /* 0x000000015454c824 */ /* 0x100fe200078e0a86 */
[C---:B------:R-:W-:Y:S01]  /*4350*/  ISETP.GT.U32.AND P4, PT, R134.reuse, R79, PT ;  /* 0x0000004f8600720c */ /* 0x040fe20003f84070 */
[--C-:B------:R-:W-:Y:S01]  /*4360*/  @!P5 IMAD.IADD R85, R85, 0x1, -R134.reuse ;  /* 0x000000015555d824 */ /* 0x100fe200078e0a86 */
[C---:B------:R-:W-:Y:S01]  /*4370*/  ISETP.GT.U32.AND P5, PT, R134.reuse, R81, PT ;  /* 0x000000518600720c */ /* 0x040fe20003fa4070 */
[--C-:B------:R-:W-:Y:S01]  /*4380*/  @!P3 IMAD.IADD R83, R83, 0x1, -R134.reuse ;  /* 0x000000015353b824 */ /* 0x100fe200078e0a86 */
[----:B------:R-:W-:Y:S01]  /*4390*/  ISETP.GT.U32.AND P3, PT, R134, R80, PT ;  /* 0x000000508600720c */ /* 0x000fe20003f64070 */
[----:B------:R-:W-:Y:S01]  /*43a0*/  @!P6 IMAD.IADD R86, R86, 0x1, -R134 ;  /* 0x000000015656e824 */ /* 0x000fe200078e0a86 */
[----:B------:R-:W-:-:S02]  /*43b0*/  IADD3 R60, P6, PT, R61, R64, RZ ;  /* 0x000000403d3c7210 */ /* 0x000fc40007fde0ff */
[----:B------:R-:W-:Y:S02]  /*43c0*/  LEA.HI R62, R163, 0x2e, RZ, 0x1a ;  /* 0x0000002ea33e7811 */ /* 0x000fe400078fd0ff */
[----:B------:R-:W-:Y:S02]  /*43d0*/  PRMT R161, RZ, 0x7610, R161 ;  /* 0x00007610ffa17816 */ /* 0x000fe400000000a1 */
[----:B------:R-:W-:Y:S01]  /*43e0*/  LEA.HI.X.SX32 R61, R61, R65, 0x1, P6 ;  /* 0x000000413d3d7211 */ /* 0x000fe200030f0eff */
[----:B------:R-:W-:Y:S01]  /*43f0*/  IMAD R63, R62, UR16, RZ ;  /* 0x000000103e3f7c24 */ /* 0x000fe2000f8e02ff */
[----:B------:R-:W-:Y:S01]  /*4400*/  PLOP3.LUT P6, PT, PT, PT, UP1, 0x80, 0x8 ;  /* 0x000000000008781c */ /* 0x000fe20003fcf018 */
[--C-:B------:R-:W-:Y:S01]  /*4410*/  @!P2 IMAD.IADD R82, R82, 0x1, -R134.reuse ;  /* 0x000000015252a824 */ /* 0x100fe200078e0a86 */
[----:B------:R-:W-:Y:S01]  /*4420*/  ISETP.GT.U32.AND P2, PT, R134, R78, PT ;  /* 0x0000004e8600720c */ /* 0x000fe20003f44070 */
[----:B------:R-:W2:Y:S01]  /*4430*/  @P0 LDG.E.U8 R161, desc[UR26][R60.64] ;  /* 0x0000001a3ca10981 */ /* 0x000ea2000c1e1100 */
[--C-:B------:R-:W-:Y:S01]  /*4440*/  @!P4 IMAD.IADD R79, R79, 0x1, -R134.reuse ;  /* 0x000000014f4fc824 */ /* 0x100fe200078e0a86 */
[----:B------:R-:W-:Y:S01]  /*4450*/  ISETP.LT.AND P0, PT, R62, UR30, P6 ;  /* 0x0000001e3e007c0c */ /* 0x000fe2000b701270 */
[--C-:B------:R-:W-:Y:S01]  /*4460*/  @!P5 IMAD.IADD R81, R81, 0x1, -R134.reuse ;  /* 0x000000015151d824 */ /* 0x100fe200078e0a86 */
[----:B------:R-:W-:Y:S01]  /*4470*/  ISETP.GT.U32.AND P4, PT, R134, R73, PT ;  /* 0x000000498600720c */ /* 0x000fe20003f84070 */
[----:B------:R-:W-:Y:S01]  /*4480*/  @!P3 IMAD.IADD R80, R80, 0x1, -R134 ;  /* 0x000000015050b824 */ /* 0x000fe200078e0a86 */
[----:B------:R-:W-:-:S02]  /*4490*/  IADD3 R62, P3, PT, R63, R64, RZ ;  /* 0x000000403f3e7210 */ /* 0x000fc40007f7e0ff */
[C---:B------:R-:W-:Y:S02]  /*44a0*/  ISETP.GT.U32.AND P5, PT, R134.reuse, R76, PT ;  /* 0x0000004c8600720c */ /* 0x040fe40003fa4070 */
[----:B------:R-:W-:Y:S02]  /*44b0*/  LEA.HI.X.SX32 R63, R63, R65, 0x1, P3 ;  /* 0x000000413f3f7211 */ /* 0x000fe400018f0eff */
[----:B------:R-:W-:Y:S01]  /*44c0*/  ISETP.GT.U32.AND P3, PT, R134, R72, PT ;  /* 0x000000488600720c */ /* 0x000fe20003f64070 */
[----:B------:R-:W-:Y:S01]  /*44d0*/  @!P2 IMAD.IADD R78, R78, 0x1, -R134 ;  /* 0x000000014e4ea824 */ /* 0x000fe200078e0a86 */
[----:B------:R-:W-:-:S03]  /*44e0*/  ISETP.GT.U32.AND P2, PT, R134, R71, PT ;  /* 0x000000478600720c */ /* 0x000fc60003f44070 */
[----:B------:R-:W-:Y:S01]  /*44f0*/  @!P4 IMAD.IADD R73, R73, 0x1, -R134 ;  /* 0x000000014949c824 */ /* 0x000fe200078e0a86 */
[----:B------:R-:W-:-:S03]  /*4500*/  ISETP.GT.U32.AND P4, PT, R134, R69, PT ;  /* 0x000000458600720c */ /* 0x000fc60003f84070 */
[----:B------:R-:W-:Y:S01]  /*4510*/  @!P5 IMAD.IADD R76, R76, 0x1, -R134 ;  /* 0x000000014c4cd824 */ /* 0x000fe200078e0a86 */
[C---:B------:R-:W-:Y:S02]  /*4520*/  ISETP.GT.U32.AND P5, PT, R134.reuse, R70, PT ;  /* 0x000000468600720c */ /* 0x040fe40003fa4070 */
[----:B------:R-:W-:Y:S02]  /*4530*/  ISETP.GT.U32.AND P6, PT, R134, R77, PT ;  /* 0x0000004d8600720c */ /* 0x000fe40003fc4070 */
[----:B------:R-:W-:Y:S01]  /*4540*/  PRMT R162, RZ, 0x7610, R162 ;  /* 0x00007610ffa27816 */ /* 0x000fe200000000a2 */
[----:B------:R-:W-:Y:S01]  /*4550*/  @!P3 IMAD.IADD R72, R72, 0x1, -R134 ;  /* 0x000000014848b824 */ /* 0x000fe200078e0a86 */
[----:B------:R-:W-:Y:S02]  /*4560*/  LEA.HI R228, R163, 0x3e, RZ, 0x1a ;  /* 0x0000003ea3e47811 */ /* 0x000fe400078fd0ff */
[----:B------:R-:W-:Y:S02]  /*4570*/  ISETP.GT.U32.AND P3, PT, R134, R68, PT ;  /* 0x000000448600720c */ /* 0x000fe40003f64070 */
[----:B------:R-:W2:Y:S01]  /*4580*/  @P0 LDG.E.U8 R162, desc[UR26][R62.64] ;  /* 0x0000001a3ea20981 */ /* 0x000ea2000c1e1100 */
[----:B------:R-:W-:Y:S01]  /*4590*/  PLOP3.LUT P0, PT, PT, PT, UP1, 0x80, 0x8 ;  /* 0x000000000008781c */ /* 0x000fe20003f0f018 */
[----:B------:R-:W-:-:S02]  /*45a0*/  IMAD R163, R228, UR16, RZ ;  /* 0x00000010e4a37c24 */ /* 0x000fc4000f8e02ff */
[--C-:B------:R-:W-:Y:S01]  /*45b0*/  @!P2 IMAD.IADD R71, R71, 0x1, -R134.reuse ;  /* 0x000000014747a824 */ /* 0x100fe200078e0a86 */
[----:B------:R-:W-:Y:S01]  /*45c0*/  ISETP.GT.U32.AND P2, PT, R134, R67, PT ;  /* 0x000000438600720c */ /* 0x000fe20003f44070 */
[--C-:B------:R-:W-:Y:S01]  /*45d0*/  @!P4 IMAD.IADD R69, R69, 0x1, -R134.reuse ;  /* 0x000000014545c824 */ /* 0x100fe200078e0a86 */
[----:B------:R-:W-:Y:S01]  /*45e0*/  ISETP.LT.AND P0, PT, R228, UR30, P0 ;  /* 0x0000001ee4007c0c */ /* 0x000fe20008701270 */
[--C-:B------:R-:W-:Y:S01]  /*45f0*/  @!P5 IMAD.IADD R70, R70, 0x1, -R134.reuse ;  /* 0x000000014646d824 */ /* 0x100fe200078e0a86 */
[C---:B------:R-:W-:Y:S01]  /*4600*/  ISETP.GT.U32.AND P4, PT, R134.reuse, R136, PT ;  /* 0x000000888600720c */ /* 0x040fe20003f84070 */
[--C-:B------:R-:W-:Y:S01]  /*4610*/  @!P6 IMAD.IADD R77, R77, 0x1, -R134.reuse ;  /* 0x000000014d4de824 */ /* 0x100fe200078e0a86 */
[----:B------:R-:W-:Y:S02]  /*4620*/  ISETP.GT.U32.AND P5, PT, R134, R66, PT ;  /* 0x000000428600720c */ /* 0x000fe40003fa4070 */
[----:B------:R-:W-:Y:S01]  /*4630*/  IADD3 R64, P6, PT, R163, R64, RZ ;  /* 0x00000040a3407210 */ /* 0x000fe20007fde0ff */
[----:B------:R-:W-:Y:S01]  /*4640*/  @!P3 IMAD.IADD R68, R68, 0x1, -R134 ;  /* 0x000000014444b824 */ /* 0x000fe200078e0a86 */
[----:B------:R-:W-:-:S02]  /*4650*/  ISETP.GT.U32.AND P3, PT, R134, R135, PT ;  /* 0x000000878600720c */ /* 0x000fc40003f64070 */
[----:B------:R-:W-:Y:S02]  /*4660*/  LEA.HI.X.SX32 R65, R163, R65, 0x1, P6 ;  /* 0x00000041a3417211 */ /* 0x000fe400030f0eff */
[----:B------:R-:W-:Y:S01]  /*4670*/  PRMT R163, RZ, 0x7610, R163 ;  /* 0x00007610ffa37816 */ /* 0x000fe200000000a3 */
[--C-:B------:R-:W-:Y:S01]  /*4680*/  @!P2 IMAD.IADD R67, R67, 0x1, -R134.reuse ;  /* 0x000000014343a824 */ /* 0x100fe200078e0a86 */
[----:B------:R-:W-:Y:S01]  /*4690*/  ISETP.GE.AND P2, PT, R0, RZ, PT ;  /* 0x000000ff0000720c */ /* 0x000fe20003f46270 */
[--C-:B------:R-:W-:Y:S01]  /*46a0*/  @!P4 IMAD.IADD R136, R136, 0x1, -R134.reuse ;  /* 0x000000018888c824 */ /* 0x100fe200078e0a86 */
[----:B------:R-:W-:Y:S01]  /*46b0*/  ISETP.GE.AND P4, PT, R225, RZ, PT ;  /* 0x000000ffe100720c */ /* 0x000fe20003f86270 */
[--C-:B------:R-:W-:Y:S01]  /*46c0*/  @!P5 IMAD.IADD R66, R66, 0x1, -R134.reuse ;  /* 0x000000014242d824 */ /* 0x100fe200078e0a86 */
[----:B------:R-:W2:Y:S01]  /*46d0*/  @P0 LDG.E.U8 R163, desc[UR26][R64.64] ;  /* 0x0000001a40a30981 */ /* 0x000ea2000c1e1100 */
[----:B------:R-:W-:Y:S02]  /*46e0*/  ISETP.GE.AND P0, PT, R227, RZ, PT ;  /* 0x000000ffe300720c */ /* 0x000fe40003f06270 */
[----:B------:R-:W-:Y:S01]  /*46f0*/  ISETP.GE.AND P5, PT, R226, RZ, PT ;  /* 0x000000ffe200720c */ /* 0x000fe20003fa6270 */
[----:B------:R-:W-:Y:S01]  /*4700*/  @!P3 IMAD.IADD R135, R135, 0x1, -R134 ;  /* 0x000000018787b824 */ /* 0x000fe200078e0a86 */
[----:B------:R-:W-:-:S04]  /*4710*/  ISETP.GE.AND P3, PT, R224, RZ, PT ;  /* 0x000000ffe000720c */ /* 0x000fc80003f66270 */
[----:B------:R-:W-:Y:S01]  /*4720*/  @!P2 IMAD.MOV R129, RZ, RZ, -R129 ;  /* 0x000000ffff81a224 */ /* 0x000fe200078e0a81 */
[----:B------:R-:W-:Y:S01]  /*4730*/  ISETP.GE.AND P2, PT, R223, RZ, PT ;  /* 0x000000ffdf00720c */ /* 0x000fe20003f46270 */
[----:B------:R-:W-:Y:S01]  /*4740*/  @!P4 IMAD.MOV R125, RZ, RZ, -R125 ;  /* 0x000000ffff7dc224 */ /* 0x000fe200078e0a7d */
[----:B------:R-:W-:Y:S02]  /*4750*/  ISETP.GE.AND P4, PT, R220, RZ, PT ;  /* 0x000000ffdc00720c */ /* 0x000fe40003f86270 */
[----:B------:R-:W-:Y:S01]  /*4760*/  @!P0 IMAD.MOV R127, RZ, RZ, -R127 ;  /* 0x000000ffff7f8224 */ /* 0x000fe200078e0a7f */
[----:B------:R-:W-:Y:S01]  /*4770*/  ISETP.GE.AND P0, PT, R222, RZ, PT ;  /* 0x000000ffde00720c */ /* 0x000fe20003f06270 */
[----:B------:R-:W-:Y:S01]  /*4780*/  @!P5 IMAD.MOV R126, RZ, RZ, -R126 ;  /* 0x000000ffff7ed224 */ /* 0x000fe200078e0a7e */
[----:B------:R-:W-:Y:S01]  /*4790*/  ISETP.GE.AND P5, PT, R221, RZ, PT ;  /* 0x000000ffdd00720c */ /* 0x000fe20003fa6270 */
[----:B------:R-:W-:Y:S01]  /*47a0*/  @!P3 IMAD.MOV R124, RZ, RZ, -R124 ;  /* 0x000000ffff7cb224 */ /* 0x000fe200078e0a7c */
        /* <DEDUP_REMOVED lines=90> */
[----:B------:R-:W-:Y:S01]  /*4d50*/  ISETP.GE.AND P3, PT, R174, RZ, PT ;  /* 0x000000ffae00720c */ /* 0x000fe20003f66270 */
[----:B0-----:R-:W-:-:S04]  /*4d60*/  @!UP2 UIADD3 UR4, UPT, UPT, -UR7, 0x100000, URZ ;  /* 0x001000000704a890 */ /* 0x001fc8000fffe1ff */
[----:B------:R-:W-:Y:S02]  /*4d70*/  @!UP2 USHF.L.U32 UR5, UR4, 0xb, URZ ;  /* 0x0000000b0405a899 */ /* 0x000fe400080006ff */
[----:B------:R-:W-:Y:S01]  /*4d80*/  @!UP2 USHF.L.U32 UR4, UR4, 0x1, URZ ;  /* 0x000000010404a899 */ /* 0x000fe200080006ff */
[----:B------:R-:W-:Y:S01]  /*4d90*/  @!P2 IMAD.MOV R78, RZ, RZ, -R78 ;  /* 0x000000ffff4ea224 */ /* 0x000fe200078e0a4e */
[----:B------:R-:W-:Y:S01]  /*4da0*/  ISETP.GE.AND P2, PT, R173, RZ, PT ;  /* 0x000000ffad00720c */ /* 0x000fe20003f46270 */
        /* <DEDUP_REMOVED lines=8> */
[----:B------:R-:W-:-:S04]  /*4e30*/  VOTEU.ALL UP3, P1 ;  /* 0x0000000000ff7886 */ /* 0x000fc80000860000 */
[----:B------:R-:W-:Y:S01]  /*4e40*/  @!P2 IMAD.MOV R71, RZ, RZ, -R71 ;  /* 0x000000ffff47a224 */ /* 0x000fe200078e0a47 */
[----:B------:R0:W1:Y:S01]  /*4e50*/  @!UP3 SYNCS.EXCH.64 URZ, [UR12+0x6008], UR4 ;  /* 0x006008040cffb5b2 */ /* 0x0000620008000100 */
[----:B------:R-:W-:Y:S01]  /*4e60*/  @!P4 IMAD.MOV R68, RZ, RZ, -R68 ;  /* 0x000000ffff44c224 */ /* 0x000fe200078e0a44 */
[----:B------:R-:W-:Y:S01]  /*4e70*/  ISETP.GE.AND P2, PT, R168, RZ, PT ;  /* 0x000000ffa800720c */ /* 0x000fe20003f46270 */
[----:B------:R-:W-:Y:S01]  /*4e80*/  @!P0 IMAD.MOV R70, RZ, RZ, -R70 ;  /* 0x000000ffff468224 */ /* 0x000fe200078e0a46 */
[----:B------:R-:W-:Y:S01]  /*4e90*/  ISETP.GE.AND P0, PT, R167, RZ, PT ;  /* 0x000000ffa700720c */ /* 0x000fe20003f06270 */
[----:B------:R-:W-:Y:S01]  /*4ea0*/  @!P5 IMAD.MOV R69, RZ, RZ, -R69 ;  /* 0x000000ffff45d224 */ /* 0x000fe200078e0a45 */
[----:B------:R-:W-:Y:S02]  /*4eb0*/  ISETP.GE.AND P4, PT, R165, RZ, PT ;  /* 0x000000ffa500720c */ /* 0x000fe40003f86270 */
[----:B------:R-:W-:Y:S01]  /*4ec0*/  ISETP.GE.AND P5, PT, R166, RZ, PT ;  /* 0x000000ffa600720c */ /* 0x000fe20003fa6270 */
[----:B0-----:R-:W0:Y:S01]  /*4ed0*/  LDCU UR4, c[0x0][0x3b0] ;  /* 0x00007600ff0477ac */ /* 0x001e220008000800 */
[----:B------:R-:W-:Y:S01]  /*4ee0*/  @!P3 IMAD.MOV R67, RZ, RZ, -R67 ;  /* 0x000000ffff43b224 */ /* 0x000fe200078e0a43 */
[----:B------:R-:W-:-:S02]  /*4ef0*/  ISETP.NE.AND P3, PT, R75, RZ, PT ;  /* 0x000000ff4b00720c */ /* 0x000fc40003f65270 */
[----:B------:R-:W-:Y:S01]  /*4f00*/  LOP3.LUT R75, RZ, R75, RZ, 0x33, !PT ;  /* 0x0000004bff4b7212 */ /* 0x000fe200078e33ff */
[----:B------:R-:W-:-:S03]  /*4f10*/  IMAD R233, R164, UR17, RZ ;  /* 0x00000011a4e97c24 */ /* 0x000fc6000f8e02ff */
[C---:B------:R-:W-:Y:S02]  /*4f20*/  SEL R129, R75.reuse, R129, !P3 ;  /* 0x000000814b817207 */ /* 0x040fe40005800000 */
[C---:B------:R-:W-:Y:S02]  /*4f30*/  SEL R127, R75.reuse, R127, !P3 ;  /* 0x0000007f4b7f7207 */ /* 0x040fe40005800000 */
[C---:B------:R-:W-:Y:S01]  /*4f40*/  SEL R126, R75.reuse, R126, !P3 ;  /* 0x0000007e4b7e7207 */ /* 0x040fe20005800000 */
[----:B------:R-:W-:Y:S02]  /*4f50*/  @!P2 IMAD.MOV R66, RZ, RZ, -R66 ;  /* 0x000000ffff42a224 */ /* 0x000fe400078e0a42 */
[----:B------:R-:W-:Y:S02]  /*4f60*/  @!P0 IMAD.MOV R136, RZ, RZ, -R136 ;  /* 0x000000ffff888224 */ /* 0x000fe400078e0a88 */
[----:B------:R-:W-:Y:S01]  /*4f70*/  @!P4 IMAD.MOV R135, RZ, RZ, -R135 ;  /* 0x000000ffff87c224 */ /* 0x000fe200078e0a87 */
[C---:B------:R-:W-:Y:S01]  /*4f80*/  SEL R211, R75.reuse, R76, !P3 ;  /* 0x0000004c4bd37207 */ /* 0x040fe20005800000 */
[----:B------:R-:W-:Y:S01]  /*4f90*/  @!P5 IMAD.MOV R128, RZ, RZ, -R128 ;  /* 0x000000ffff80d224 */ /* 0x000fe200078e0a80 */
[----:B------:R-:W-:Y:S01]  /*4fa0*/  SEL R123, R75, R123, !P3 ;  /* 0x0000007b4b7b7207 */ /* 0x000fe20005800000 */
[----:B0-----:R-:W-:Y:S01]  /*4fb0*/  IMAD R129, R129, UR4, RZ ;  /* 0x0000000481817c24 */ /* 0x001fe2000f8e02ff */
[----:B------:R-:W-:Y:S01]  /*4fc0*/  SEL R122, R75, R122, !P3 ;  /* 0x0000007a4b7a7207 */ /* 0x000fe20005800000 */
[----:B------:R-:W-:Y:S01]  /*4fd0*/  IMAD R127, R127, UR4, RZ ;  /* 0x000000047f7f7c24 */ /* 0x000fe2000f8e02ff */
[----:B------:R-:W-:Y:S01]  /*4fe0*/  SEL R121, R75, R121, !P3 ;  /* 0x000000794b797207 */ /* 0x000fe20005800000 */
[----:B------:R-:W-:Y:S01]  /*4ff0*/  IMAD R76, R126, UR4, RZ ;  /* 0x000000047e4c7c24 */ /* 0x000fe2000f8e02ff */
[----:B------:R-:W-:-:S02]  /*5000*/  IADD3 R234, P6, PT, R233, UR22, RZ ;  /* 0x00000016e9ea7c10 */ /* 0x000fc4000ffde0ff */
[C---:B------:R-:W-:Y:S02]  /*5010*/  SEL R125, R75.reuse, R125, !P3 ;  /* 0x0000007d4b7d7207 */ /* 0x040fe40005800000 */
[C---:B------:R-:W-:Y:S02]  /*5020*/  SEL R124, R75.reuse, R124, !P3 ;  /* 0x0000007c4b7c7207 */ /* 0x040fe40005800000 */
[C---:B------:R-:W-:Y:S02]  /*5030*/  SEL R120, R75.reuse, R120, !P3 ;  /* 0x000000784b787207 */ /* 0x040fe40005800000 */
[C---:B------:R-:W-:Y:S02]  /*5040*/  SEL R119, R75.reuse, R119, !P3 ;  /* 0x000000774b777207 */ /* 0x040fe40005800000 */
[C---:B------:R-:W-:Y:S02]  /*5050*/  SEL R118, R75.reuse, R118, !P3 ;  /* 0x000000764b767207 */ /* 0x040fe40005800000 */
[----:B------:R-:W-:-:S02]  /*5060*/  SEL R117, R75, R117, !P3 ;  /* 0x000000754b757207 */ /* 0x000fc40005800000 */
        /* <DEDUP_REMOVED lines=50> */
[----:B------:R-:W-:Y:S01]  /*5390*/  SEL R75, R75, R128, !P3 ;  /* 0x000000804b4b7207 */ /* 0x000fe20005800000 */
[----:B------:R-:W-:Y:S01]  /*53a0*/  IMAD R81, R123, UR4, RZ ;  /* 0x000000047b517c24 */ /* 0x000fe2000f8e02ff */
[----:B------:R-:W-:Y:S01]  /*53b0*/  LEA.HI.X.SX32 R233, R233, UR23, 0x1, P6 ;  /* 0x00000017e9e97c11 */ /* 0x000fe2000b0f0eff */
[----:B------:R-:W-:Y:S01]  /*53c0*/  IMAD R83, R122, UR4, RZ ;  /* 0x000000047a537c24 */ /* 0x000fe2000f8e02ff */
[-C--:B------:R-:W-:Y:S01]  /*53d0*/  IADD3 R66, P2, PT, R129, R234.reuse, RZ ;  /* 0x000000ea81427210 */ /* 0x080fe20007f5e0ff */
[----:B------:R-:W-:Y:S01]  /*53e0*/  IMAD R85, R121, UR4, RZ ;  /* 0x0000000479557c24 */ /* 0x000fe2000f8e02ff */
[----:B------:R-:W-:-:S02]  /*53f0*/  IADD3 R68, P3, PT, R127, R234, RZ ;  /* 0x000000ea7f447210 */ /* 0x000fc40007f7e0ff */
[-C--:B------:R-:W-:Y:S01]  /*5400*/  IADD3 R69, P4, PT, R76, R234.reuse, RZ ;  /* 0x000000ea4c457210 */ /* 0x080fe20007f9e0ff */
[----:B------:R-:W-:Y:S01]  /*5410*/  IMAD R126, R75, UR4, RZ ;  /* 0x000000044b7e7c24 */ /* 0x000fe2000f8e02ff */
[----:B--2---:R0:W-:Y:S01]  /*5420*/  STS.U8 [R238+UR12+0x4a00], R74 ;  /* 0x004a004aee007988 */ /* 0x0041e2000800000c */
[-C--:B------:R-:W-:Y:S01]  /*5430*/  LEA.HI.X.SX32 R67, R129, R233.reuse, 0x1, P2 ;  /* 0x000000e981437211 */ /* 0x080fe200010f0eff */
[----:B------:R-:W-:Y:S01]  /*5440*/  IMAD R91, R118, UR4, RZ ;  /* 0x00000004765b7c24 */ /* 0x000fe2000f8e02ff */
[-C--:B------:R-:W-:Y:S01]  /*5450*/  LEA.HI.X.SX32 R73, R127, R233.reuse, 0x1, P3 ;  /* 0x000000e97f497211 */ /* 0x080fe200018f0eff */
[----:B------:R-:W-:Y:S01]  /*5460*/  IMAD R93, R117, UR4, RZ ;  /* 0x00000004755d7c24 */ /* 0x000fe2000f8e02ff */
[----:B------:R-:W-:Y:S01]  /*5470*/  LEA.HI.X.SX32 R75, R76, R233, 0x1, P4 ;  /* 0x000000e94c4b7211 */ /* 0x000fe200020f0eff */
[----:B------:R-:W-:Y:S01]  /*5480*/  IMAD R95, R116, UR4, RZ ;  /* 0x00000004745f7c24 */ /* 0x000fe2000f8e02ff */
[-C--:B------:R-:W-:Y:S02]  /*5490*/  IADD3 R72, P2, PT, R81, R234.reuse, RZ ;  /* 0x000000ea51487210 */ /* 0x080fe40007f5e0ff */
[----:B------:R-:W-:-:S02]  /*54a0*/  IADD3 R76, P4, PT, R85, R234, RZ ;  /* 0x000000ea554c7210 */ /* 0x000fc40007f9e0ff */
[-C--:B0-----:R-:W-:Y:S01]  /*54b0*/  IADD3 R74, P3, PT, R83, R234.reuse, RZ ;  /* 0x000000ea534a7210 */ /* 0x081fe20007f7e0ff */
[----:B------:R-:W-:Y:S01]  /*54c0*/  IMAD R118, R114, UR4, RZ ;  /* 0x0000000472767c24 */ /* 0x000fe2000f8e02ff */
        /* <DEDUP_REMOVED lines=8> */
[-C--:B------:R-:W-:Y:S01]  /*5550*/  IADD3 R86, P4, PT, R95, R234.reuse, RZ ;  /* 0x000000ea5f567210 */ /* 0x080fe20007f9e0ff */
[----:B------:R0:W-:Y:S01]  /*5560*/  STS.U8 [R238+UR12+0x4c00], R132 ;  /* 0x004c0084ee007988 */ /* 0x0001e2000800000c */
[----:B------:R-:W-:Y:S01]  /*5570*/  IMAD R77, R125, UR4, RZ ;  /* 0x000000047d4d7c24 */ /* 0x000fe2000f8e02ff */
[-C--:B------:R-:W-:Y:S01]  /*5580*/  LEA.HI.X.SX32 R91, R91, R233.reuse, 0x1, P2 ;  /* 0x000000e95b5b7211 */ /* 0x080fe200010f0eff */
[----:B------:R-:W-:Y:S01]  /*5590*/  IMAD R125, R115, UR4, RZ ;  /* 0x00000004737d7c24 */ /* 0x000fe2000f8e02ff */
[-C--:B------:R-:W-:Y:S01]  /*55a0*/  LEA.HI.X.SX32 R93, R93, R233.reuse, 0x1, P3 ;  /* 0x000000e95d5d7211 */ /* 0x080fe200018f0eff */
[----:B------:R-:W-:Y:S01]  /*55b0*/  IMAD R136, R94, UR4, RZ ;  /* 0x000000045e887c24 */ /* 0x000fe2000f8e02ff */
[----:B------:R-:W-:Y:S01]  /*55c0*/  LEA.HI.X.SX32 R95, R95, R233, 0x1, P4 ;  /* 0x000000e95f5f7211 */ /* 0x000fe200020f0eff */
[----:B------:R-:W-:Y:S01]  /*55d0*/  IMAD R111, R108, UR4, RZ ;  /* 0x000000046c6f7c24 */ /* 0x000fe2000f8e02ff */
[-C--:B------:R-:W-:Y:S01]  /*55e0*/  IADD3 R92, P2, PT, R116, R234.reuse, RZ ;  /* 0x000000ea745c7210 */ /* 0x080fe20007f5e0ff */
[----:B------:R-:W-:Y:S01]  /*55f0*/  IMAD R113, R107, UR4, RZ ;  /* 0x000000046b717c24 */ /* 0x000fe2000f8e02ff */
[-C--:B------:R-:W-:Y:S01]  /*5600*/  IADD3 R94, P3, PT, R114, R234.reuse, RZ ;  /* 0x000000ea725e7210 */ /* 0x080fe20007f7e0ff */
[----:B0-----:R-:W-:Y:S01]  /*5610*/  IMAD R132, R96, UR4, RZ ;  /* 0x0000000460847c24 */ /* 0x001fe2000f8e02ff */
[----:B------:R-:W-:Y:S01]  /*5620*/  IADD3 R96, P4, PT, R112, R234, RZ ;  /* 0x000000ea70607210 */ /* 0x000fe20007f9e0ff */
[----:B------:R-:W-:-:S02]  /*5630*/  IMAD R115, R106, UR4, RZ ;  /* 0x000000046a737c24 */ /* 0x000fc4000f8e02ff */
[----:B------:R-:W-:Y:S01]  /*5640*/  IMAD R87, R120, UR4, RZ ;  /* 0x0000000478577c24 */ /* 0x000fe2000f8e02ff */
[----:B------:R-:W-:Y:S01]  /*5650*/  LOP3.LUT R237, R238, 0x10, RZ, 0x3c, !PT ;  /* 0x00000010eeed7812 */ /* 0x000fe200078e3cff */
[----:B------:R-:W-:Y:S02]  /*5660*/  IMAD R89, R119, UR4, RZ ;  /* 0x0000000477597c24 */ /* 0x000fe4000f8e02ff */
        /* <DEDUP_REMOVED lines=9> */
[----:B------:R-:W-:-:S02]  /*5700*/  IADD3 R102, P2, PT, R111, R234, RZ ;  /* 0x000000ea6f667210 */ /* 0x000fc40007f5e0ff */
[----:B------:R-:W-:Y:S01]  /*5710*/  IADD3 R106, P4, PT, R115, R234, RZ ;  /* 0x000000ea736a7210 */ /* 0x000fe20007f9e0ff */
[----:B------:R-:W-:Y:S01]  /*5720*/  STS.U8 [R238+UR12+0x4000], R140 ;  /* 0x0040008cee007988 */ /* 0x000fe2000800000c */
[-C--:B------:R-:W-:Y:S01]  /*5730*/  LEA.HI.X.SX32 R111, R111, R233.reuse, 0x1, P2 ;  /* 0x000000e96f6f7211 */ /* 0x080fe200010f0eff */
[----:B------:R-:W-:Y:S01]  /*5740*/  IMAD R128, R98, UR4, RZ ;  /* 0x0000000462807c24 */ /* 0x000fe2000f8e02ff */
[-C--:B------:R-:W-:Y:S01]  /*5750*/  LEA.HI.X.SX32 R113, R113, R233.reuse, 0x1, P3 ;  /* 0x000000e971717211 */ /* 0x080fe200018f0eff */
[----:B---3--:R-:W-:Y:S01]  /*5760*/  STS.U8 [R238+UR12+0x4200], R139 ;  /* 0x0042008bee007988 */ /* 0x008fe2000800000c */
[----:B------:R-:W-:-:S03]  /*5770*/  LEA.HI.X.SX32 R115, R115, R233, 0x1, P4 ;  /* 0x000000e973737211 */ /* 0x000fc600020f0eff */
[----:B----4-:R-:W-:Y:S01]  /*5780*/  STS.U8 [R238+UR12+0x4400], R138 ;  /* 0x0044008aee007988 */ /* 0x010fe2000800000c */
[----:B------:R-:W-:-:S03]  /*5790*/  IADD3 R70, P5, PT, R77, R234, RZ ;  /* 0x000000ea4d467210 */ /* 0x000fc60007fbe0ff */
[----:B-----5:R-:W-:Y:S01]  /*57a0*/  STS.U8 [R238+UR12+0x4600], R137 ;  /* 0x00460089ee007988 */ /* 0x020fe2000800000c */
[----:B------:R-:W-:-:S03]  /*57b0*/  IADD3 R112, P2, PT, R120, R234, RZ ;  /* 0x000000ea78707210 */ /* 0x000fc60007f5e0ff */
[----:B------:R-:W-:Y:S01]  /*57c0*/  STS.U8 [R238+UR12+0x4800], R133 ;  /* 0x00480085ee007988 */ /* 0x000fe2000800000c */
[----:B------:R-:W-:-:S03]  /*57d0*/  IADD3 R114, P3, PT, R121, R234, RZ ;  /* 0x000000ea79727210 */ /* 0x000fc60007f7e0ff */
[----:B------:R-:W-:Y:S01]  /*57e0*/  STS.U8 [R238+UR12+0x4e00], R131 ;  /* 0x004e0083ee007988 */ /* 0x000fe2000800000c */
[-C--:B------:R-:W-:Y:S01]  /*57f0*/  IADD3 R116, P4, PT, R122, R234.reuse, RZ ;  /* 0x000000ea7a747210 */ /* 0x080fe20007f9e0ff */
[----:B------:R-:W-:Y:S02]  /*5800*/  IMAD R79, R124, UR4, RZ ;  /* 0x000000047c4f7c24 */ /* 0x000fe4000f8e02ff */
[----:B------:R0:W-:Y:S01]  /*5810*/  STS.U8 [R237+UR12+0x4080], R130 ;  /* 0x00408082ed007988 */ /* 0x0001e2000800000c */
[-C--:B------:R-:W-:Y:S01]  /*5820*/  LEA.HI.X.SX32 R77, R77, R233.reuse, 0x1, P5 ;  /* 0x000000e94d4d7211 */ /* 0x080fe200028f0eff */
[----:B------:R-:W-:Y:S01]  /*5830*/  IMAD R177, R177, UR4, RZ ;  /* 0x00000004b1b17c24 */ /* 0x000fe2000f8e02ff */
[-C--:B------:R-:W-:Y:S01]  /*5840*/  LEA.HI.X.SX32 R120, R120, R233.reuse, 0x1, P2 ;  /* 0x000000e978787211 */ /* 0x080fe200010f0eff */
[----:B------:R-:W-:Y:S01]  /*5850*/  IMAD R179, R179, UR4, RZ ;  /* 0x00000004b3b37c24 */ /* 0x000fe2000f8e02ff */
[-C--:B------:R-:W-:Y:S01]  /*5860*/  LEA.HI.X.SX32 R121, R121, R233.reuse, 0x1, P3 ;  /* 0x000000e979797211 */ /* 0x080fe200018f0eff */
[----:B0-----:R-:W-:Y:S01]  /*5870*/  IMAD R130, R97, UR4, RZ ;  /* 0x0000000461827c24 */ /* 0x001fe2000f8e02ff */
[----:B------:R-:W-:Y:S01]  /*5880*/  LEA.HI.X.SX32 R122, R122, R233, 0x1, P4 ;  /* 0x000000e97a7a7211 */ /* 0x000fe200020f0eff */
[----:B------:R-:W-:Y:S01]  /*5890*/  IMAD R181, R181, UR4, RZ ;  /* 0x00000004b5b57c24 */ /* 0x000fe2000f8e02ff */
[----:B------:R-:W-:-:S02]  /*58a0*/  IADD3 R78, P5, PT, R87, R234, RZ ;  /* 0x000000ea574e7210 */ /* 0x000fc40007fbe0ff */
[-C--:B------:R-:W-:Y:S02]  /*58b0*/  IADD3 R129, P2, PT, R128, R234.reuse, RZ ;  /* 0x000000ea80817210 */ /* 0x080fe40007f5e0ff */
[-C--:B------:R-:W-:Y:S02]  /*58c0*/  IADD3 R131, P3, PT, R130, R234.reuse, RZ ;  /* 0x000000ea82837210 */ /* 0x080fe40007f7e0ff */
[-C--:B------:R-:W-:Y:S02]  /*58d0*/  IADD3 R133, P4, PT, R132, R234.reuse, RZ ;  /* 0x000000ea84857210 */ /* 0x080fe40007f9e0ff */
[----:B------:R-:W-:Y:S01]  /*58e0*/  IADD3 R71, P6, PT, R79, R234, RZ ;  /* 0x000000ea4f477210 */ /* 0x000fe20007fde0ff */
[----:B------:R-:W-:Y:S01]  /*58f0*/  IMAD R110, R110, UR4, RZ ;  /* 0x000000046e6e7c24 */ /* 0x000fe2000f8e02ff */
[-C--:B------:R-:W-:Y:S01]  /*5900*/  LEA.HI.X.SX32 R87, R87, R233.reuse, 0x1, P5 ;  /* 0x000000e957577211 */ /* 0x080fe200028f0eff */
[----:B------:R-:W-:Y:S01]  /*5910*/  IMAD R187, R187, UR4, RZ ;  /* 0x00000004bbbb7c24 */ /* 0x000fe2000f8e02ff */
[-C--:B------:R-:W-:Y:S01]  /*5920*/  LEA.HI.X.SX32 R128, R128, R233.reuse, 0x1, P2 ;  /* 0x000000e980807211 */ /* 0x080fe200010f0eff */
[----:B------:R-:W-:Y:S01]  /*5930*/  IMAD R189, R189, UR4, RZ ;  /* 0x00000004bdbd7c24 */ /* 0x000fe2000f8e02ff */
[-C--:B------:R-:W-:Y:S01]  /*5940*/  LEA.HI.X.SX32 R130, R130, R233.reuse, 0x1, P3 ;  /* 0x000000e982827211 */ /* 0x080fe200018f0eff */
[----:B------:R-:W-:Y:S01]  /*5950*/  IMAD R191, R191, UR4, RZ ;  /* 0x00000004bfbf7c24 */ /* 0x000fe2000f8e02ff */
[----:B------:R-:W-:-:S02]  /*5960*/  LEA.HI.X.SX32 R132, R132, R233, 0x1, P4 ;  /* 0x000000e984847211 */ /* 0x000fc400020f0eff */
[-C--:B------:R-:W-:Y:S02]  /*5970*/  LEA.HI.X.SX32 R79, R79, R233.reuse, 0x1, P6 ;  /* 0x000000e94f4f7211 */ /* 0x080fe400030f0eff */
[-C--:B------:R-:W-:Y:S02]  /*5980*/  IADD3 R88, P5, PT, R125, R234.reuse, RZ ;  /* 0x000000ea7d587210 */ /* 0x080fe40007fbe0ff */
        /* <DEDUP_REMOVED lines=9> */
[----:B------:R-:W-:-:S02]  /*5a20*/  LEA.HI.X.SX32 R179, R179, R233, 0x1, P3 ;  /* 0x000000e9b3b37211 */ /* 0x000fc400018f0eff */
[-C--:B------:R-:W-:Y:S01]  /*5a30*/  LEA.HI.X.SX32 R181, R181, R233.reuse, 0x1, P4 ;  /* 0x000000e9b5b57211 */ /* 0x080fe200020f0eff */
[----:B------:R-:W-:Y:S01]  /*5a40*/  IMAD R109, R109, UR4, RZ ;  /* 0x000000046d6d7c24 */ /* 0x000fe2000f8e02ff */
[----:B------:R-:W-:Y:S02]  /*5a50*/  LEA.HI.X.SX32 R89, R89, R233, 0x1, P6 ;  /* 0x000000e959597211 */ /* 0x000fe400030f0eff */
[-C--:B------:R-:W-:Y:S02]  /*5a60*/  IADD3 R98, P5, PT, R110, R234.reuse, RZ ;  /* 0x000000ea6e627210 */ /* 0x080fe40007fbe0ff */
[-C--:B------:R-:W-:Y:S02]  /*5a70*/  IADD3 R188, P2, PT, R187, R234.reuse, RZ ;  /* 0x000000eabbbc7210 */ /* 0x080fe40007f5e0ff */
[-C--:B------:R-:W-:Y:S02]  /*5a80*/  IADD3 R190, P3, PT, R189, R234.reuse, RZ ;  /* 0x000000eabdbe7210 */ /* 0x080fe40007f7e0ff */
[----:B------:R-:W-:-:S02]  /*5a90*/  IADD3 R192, P4, PT, R191, R234, RZ ;  /* 0x000000eabfc07210 */ /* 0x000fc40007f9e0ff */
        /* <DEDUP_REMOVED lines=58> */
[----:B------:R-:W-:Y:S02]  /*5e40*/  IADD3 R137, P6, PT, R136, R234, RZ ;  /* 0x000000ea88897210 */ /* 0x000fe40007fde0ff */
[----:B------:R-:W-:Y:S01]  /*5e50*/  PLOP3.LUT P0, PT, PT, PT, UP1, 0x80, 0x8 ;  /* 0x000000000008781c */ /* 0x000fe20003f0f018 */
        /* <DEDUP_REMOVED lines=8> */
[----:B------:R-:W-:Y:S02]  /*5ee0*/  LEA.HI.X.SX32 R136, R136, R233, 0x1, P6 ;  /* 0x000000e988887211 */ /* 0x000fe400030f0eff */
[-C--:B------:R-:W-:Y:S02]  /*5ef0*/  IADD3 R194, P5, PT, R193, R234.reuse, RZ ;  /* 0x000000eac1c27210 */ /* 0x080fe40007fbe0ff */
[-C--:B------:R-:W-:Y:S02]  /*5f00*/  IADD3 R220, P2, PT, R219, R234.reuse, RZ ;  /* 0x000000eadbdc7210 */ /* 0x080fe40007f5e0ff */
[-C--:B------:R-:W-:Y:S02]  /*5f10*/  IADD3 R222, P3, PT, R221, R234.reuse, RZ ;  /* 0x000000eaddde7210 */ /* 0x080fe40007f7e0ff */
[-C--:B------:R-:W-:Y:S02]  /*5f20*/  IADD3 R224, P4, PT, R223, R234.reuse, RZ ;  /* 0x000000eadfe07210 */ /* 0x080fe40007f9e0ff */
[----:B------:R-:W-:-:S02]  /*5f30*/  IADD3 R186, P6, PT, R185, R234, RZ ;  /* 0x000000eab9ba7210 */ /* 0x000fc40007fde0ff */
[----:B------:R-:W-:Y:S02]  /*5f40*/  ISETP.LT.AND P0, PT, R164, UR30, P0 ;  /* 0x0000001ea4007c0c */ /* 0x000fe40008701270 */
[-C--:B------:R-:W-:Y:S02]  /*5f50*/  LEA.HI.X.SX32 R193, R193, R233.reuse, 0x1, P5 ;  /* 0x000000e9c1c17211 */ /* 0x080fe400028f0eff */
[-C--:B------:R-:W-:Y:S02]  /*5f60*/  LEA.HI.X.SX32 R219, R219, R233.reuse, 0x1, P2 ;  /* 0x000000e9dbdb7211 */ /* 0x080fe400010f0eff */
[-C--:B------:R-:W-:Y:S02]  /*5f70*/  LEA.HI.X.SX32 R221, R221, R233.reuse, 0x1, P3 ;  /* 0x000000e9dddd7211 */ /* 0x080fe400018f0eff */
[-C--:B------:R-:W-:Y:S02]  /*5f80*/  LEA.HI.X.SX32 R223, R223, R233.reuse, 0x1, P4 ;  /* 0x000000e9dfdf7211 */ /* 0x080fe400020f0eff */
[----:B------:R-:W-:-:S02]  /*5f90*/  LEA.HI.X.SX32 R185, R185, R233, 0x1, P6 ;  /* 0x000000e9b9b97211 */ /* 0x000fc400030f0eff */
[-C--:B------:R-:W-:Y:S02]  /*5fa0*/  IADD3 R226, P2, PT, R225, R234.reuse, RZ ;  /* 0x000000eae1e27210 */ /* 0x080fe40007f5e0ff */
[-C--:B------:R-:W-:Y:S02]  /*5fb0*/  IADD3 R228, P3, PT, R227, R234.reuse, RZ ;  /* 0x000000eae3e47210 */ /* 0x080fe40007f7e0ff */
[-C--:B------:R-:W-:Y:S02]  /*5fc0*/  IADD3 R230, P4, PT, R229, R234.reuse, RZ ;  /* 0x000000eae5e67210 */ /* 0x080fe40007f9e0ff */
[-C--:B------:R-:W-:Y:S02]  /*5fd0*/  IADD3 R232, P5, PT, R231, R234.reuse, RZ ;  /* 0x000000eae7e87210 */ /* 0x080fe40007fbe0ff */
[----:B------:R-:W-:Y:S02]  /*5fe0*/  IADD3 R234, P6, PT, R126, R234, RZ ;  /* 0x000000ea7eea7210 */ /* 0x000fe40007fde0ff */
[----:B------:R-:W-:-:S02]  /*5ff0*/  LEA.HI.X.SX32 R225, R225, R233, 0x1, P2 ;  /* 0x000000e9e1e17211 */ /* 0x000fc400010f0eff */
[-C--:B------:R-:W-:Y:S02]  /*6000*/  LEA.HI.X.SX32 R227, R227, R233.reuse, 0x1, P3 ;  /* 0x000000e9e3e37211 */ /* 0x080fe400018f0eff */
[-C--:B------:R-:W-:Y:S02]  /*6010*/  LEA.HI.X.SX32 R229, R229, R233.reuse, 0x1, P4 ;  /* 0x000000e9e5e57211 */ /* 0x080fe400020f0eff */
[-C--:B------:R-:W-:Y:S02]  /*6020*/  LEA.HI.X.SX32 R231, R231, R233.reuse, 0x1, P5 ;  /* 0x000000e9e7e77211 */ /* 0x080fe400028f0eff */
[----:B------:R-:W-:Y:S01]  /*6030*/  LEA.HI.X.SX32 R233, R126, R233, 0x1, P6 ;  /* 0x000000e97ee97211 */ /* 0x000fe200030f0eff */
[----:B------:R-:W-:Y:S01]  /*6040*/  @P0 IMAD.MOV.U32 R126, RZ, RZ, R234 ;  /* 0x000000ffff7e0224 */ /* 0x000fe200078e00ea */
[----:B------:R-:W-:-:S03]  /*6050*/  PRMT R138, RZ, 0x7610, R138 ;  /* 0x00007610ff8a7816 */ /* 0x000fc6000000008a */
[----:B------:R-:W-:-:S05]  /*6060*/  @P0 IMAD.MOV.U32 R127, RZ, RZ, R233 ;  /* 0x000000ffff7f0224 */ /* 0x000fca00078e00e9 */
[----:B------:R0:W2:Y:S02]  /*6070*/  @P0 LDG.E.U8 R138, desc[UR26][R126.64] ;  /* 0x0000001a7e8a0981 */ /* 0x0000a4000c1e1100 */
[----:B0-----:R-:W-:-:S06]  /*6080*/  PRMT R126, RZ, 0x7610, R126 ;  /* 0x00007610ff7e7816 */ /* 0x001fcc000000007e */
[----:B------:R-:W3:Y:S01]  /*6090*/  @P0 LDG.E.U8 R126, desc[UR26][R66.64] ;  /* 0x0000001a427e0981 */ /* 0x000ee2000c1e1100 */
[C---:B------:R-:W-:Y:S02]  /*60a0*/  LOP3.LUT R236, R238.reuse, 0x20, RZ, 0x3c, !PT ;  /* 0x00000020eeec7812 */ /* 0x040fe400078e3cff */
[----:B------:R-:W-:Y:S01]  /*60b0*/  LOP3.LUT R235, R238, 0x30, RZ, 0x3c, !PT ;  /* 0x00000030eeeb7812 */ /* 0x000fe200078e3cff */
[----:B------:R-:W-:Y:S01]  /*60c0*/  STS.U8 [R237+UR12+0x4280], R141 ;  /* 0x0042808ded007988 */ /* 0x000fe2000800000c */
[----:B------:R-:W-:-:S03]  /*60d0*/  PRMT R139, RZ, 0x7610, R139 ;  /* 0x00007610ff8b7816 */ /* 0x000fc6000000008b */
[----:B------:R-:W-:Y:S04]  /*60e0*/  STS.U8 [R237+UR12+0x4480], R142 ;  /* 0x0044808eed007988 */ /* 0x000fe8000800000c */
[----:B------:R-:W-:Y:S04]  /*60f0*/  STS.U8 [R237+UR12+0x4680], R143 ;  /* 0x0046808fed007988 */ /* 0x000fe8000800000c */
[----:B------:R-:W-:Y:S04]  /*6100*/  STS.U8 [R237+UR12+0x4880], R144 ;  /* 0x00488090ed007988 */ /* 0x000fe8000800000c */
[----:B------:R-:W-:Y:S04]  /*6110*/  STS.U8 [R237+UR12+0x4a80], R145 ;  /* 0x004a8091ed007988 */ /* 0x000fe8000800000c */
[----:B------:R-:W-:Y:S04]  /*6120*/  STS.U8 [R237+UR12+0x4c80], R146 ;  /* 0x004c8092ed007988 */ /* 0x000fe8000800000c */
[----:B------:R-:W-:Y:S01]  /*6130*/  STS.U8 [R237+UR12+0x4e80], R147 ;  /* 0x004e8093ed007988 */ /* 0x000fe2000800000c */
[----:B------:R-:W-:-:S03]  /*6140*/  @P0 IMAD.MOV.U32 R127, RZ, RZ, R79 ;  /* 0x000000ffff7f0224 */ /* 0x000fc600078e004f */
[----:B------:R-:W-:Y:S04]  /*6150*/  STS.U8 [R236+UR12+0x4100], R148 ;  /* 0x00410094ec007988 */ /* 0x000fe8000800000c */
        /* <DEDUP_REMOVED lines=15> */
[----:B---3--:R0:W-:Y:S02]  /*6250*/  STS.U8 [R238+UR12], R126 ;  /* 0x0000007eee007988 */ /* 0x0081e4000800000c */
[----:B0-----:R-:W-:-:S05]  /*6260*/  @P0 IMAD.MOV.U32 R126, RZ, RZ, R71 ;  /* 0x000000ffff7e0224 */ /* 0x001fca00078e0047 */
[----:B------:R0:W3:Y:S02]  /*6270*/  @P0 LDG.E.U8 R139, desc[UR26][R126.64] ;  /* 0x0000001a7e8b0981 */ /* 0x0000e4000c1e1100 */
[----:B0-----:R-:W-:Y:S02]  /*6280*/  @P0 IMAD.MOV.U32 R126, RZ, RZ, R78 ;  /* 0x000000ffff7e0224 */ /* 0x001fe400078e004e */
[----:B------:R-:W-:Y:S01]  /*6290*/  @P0 IMAD.MOV.U32 R127, RZ, RZ, R87 ;  /* 0x000000ffff7f0224 */ /* 0x000fe200078e0057 */
[----:B---3--:R0:W-:Y:S02]  /*62a0*/  STS.U8 [R238+UR12+0x200], R139 ;  /* 0x0002008bee007988 */ /* 0x0081e4000800000c */
[----:B0-----:R-:W-:-:S06]  /*62b0*/  PRMT R139, RZ, 0x7610, R139 ;  /* 0x00007610ff8b7816 */ /* 0x001fcc000000008b */
        /* <DEDUP_REMOVED lines=228> */
[----:B---3--:R-:W-:Y:S04]  /*7100*/  STS.U8 [R236+UR12+0x1f00], R139 ;  /* 0x001f008bec007988 */ /* 0x008fe8000800000c */
[----:B--2---:R0:W-:Y:S02]  /*7110*/  STS.U8 [R235+UR12+0x1f80], R138 ;  /* 0x001f808aeb007988 */ /* 0x0041e4000800000c */
[----:B0-----:R-:W-:-:S06]  /*7120*/  PRMT R138, RZ, 0x7610, R138 ;  /* 0x00007610ff8a7816 */ /* 0x001fcc000000008a */
[----:B------:R0:W2:Y:S02]  /*7130*/  @P0 LDG.E.U8 R138, desc[UR26][R126.64] ;  /* 0x0000001a7e8a0981 */ /* 0x0000a4000c1e1100 */
[----:B0-----:R-:W-:Y:S02]  /*7140*/  @P0 IMAD.MOV.U32 R126, RZ, RZ, R76 ;  /* 0x000000ffff7e0224 */ /* 0x001fe400078e004c */
[----:B------:R-:W-:Y:S01]  /*7150*/  @P0 IMAD.MOV.U32 R127, RZ, RZ, R85 ;  /* 0x000000ffff7f0224 */ /* 0x000fe200078e0055 */
        /* <DEDUP_REMOVED lines=67> */
[----:B------:R-:W2:Y:S04]  /*7590*/  @P0 LDG.E.U8 R138, desc[UR26][R126.64] ;  /* 0x0000001a7e8a0981 */ /* 0x000ea8000c1e1100 */
[----:B------:R0:W-:Y:S04]  /*75a0*/  STL [R1+0xc], R167 ;  /* 0x00000ca701007387 */ /* 0x0001e80000100800 */
[----:B------:R0:W-:Y:S01]  /*75b0*/  STL [R1+0x8], R165 ;  /* 0x000008a501007387 */ /* 0x0001e20000100800 */
[----:B------:R-:W-:-:S04]  /*75c0*/  UISETP.NE.U32.AND UP1, UPT, UR8, URZ, UPT ;  /* 0x000000ff0800728c */ /* 0x000fc8000bf25070 */
[----:B------:R-:W-:Y:S02]  /*75d0*/  UISETP.LT.OR UP2, UPT, UR32, 0x40, UP1 ;  /* 0x000000402000788c */ /* 0x000fe40008f41670 */
[----:B------:R-:W-:Y:S01]  /*75e0*/  UISETP.GE.AND UP3, UPT, UR32, 0x80, UPT ;  /* 0x000000802000788c */ /* 0x000fe2000bf66270 */
[----:B--2---:R0:W-:Y:S01]  /*75f0*/  STS.U8 [R235+UR12+0x1d80], R138 ;  /* 0x001d808aeb007988 */ /* 0x0041e2000800000c */
[----:B-1----:R1:W-:Y:S06]  /*7600*/  MEMBAR.ALL.CTA ;  /* 0x0000000000007992 */ /* 0x0023ec0000008000 */
[----:B-1----:R-:W1:Y:S02]  /*7610*/  FENCE.VIEW.ASYNC.S ;  /* 0x00000000000073c6 */ /* 0x002e640000000000 */
[----:B-1----:R-:W-:Y:S06]  /*7620*/  BAR.SYNC.DEFER_BLOCKING 0x0 ;  /* 0x0000000000007b1d */ /* 0x002fec0000010000 */
[----:B------:R-:W-:Y:S05]  /*7630*/  BRA.U UP2, `(.L_x_6) ;  /* 0x0000000102687547 */ /* 0x000fea000b800000 */
[----:B------:R-:W-:Y:S02]  /*7640*/  UIADD3 UR4, UPT, UPT, UR12, 0x4000, URZ ;  /* 0x000040000c047890 */ /* 0x000fe4000fffe0ff */
[----:B------:R-:W-:Y:S02]  /*7650*/  USHF.R.U32.HI UR8, URZ, 0x4, UR12 ;  /* 0x00000004ff087899 */ /* 0x000fe4000801160c */
[----:B------:R-:W-:Y:S02]  /*7660*/  USHF.R.U32.HI UR4, URZ, 0x4, UR4 ;  /* 0x00000004ff047899 */ /* 0x000fe40008011604 */
[----:B------:R-:W-:Y:S02]  /*7670*/  USGXT.U32 UR8, UR8, 0xe ;  /* 0x0000000e0808789a */ /* 0x000fe40008000000 */
[----:B------:R-:W-:Y:S01]  /*7680*/  USGXT.U32 UR6, UR4, 0xe ;  /* 0x0000000e0406789a */ /* 0x000fe20008000000 */
[----:B------:R-:W-:Y:S01]  /*7690*/  UMOV UR18, 0xffffff80 ;  /* 0xffffff8000127882 */ /* 0x000fe20000000000 */
[----:B------:R-:W-:Y:S01]  /*76a0*/  UMOV UR19, 0x7fffbfdf ;  /* 0x7fffbfdf00137882 */ /* 0x000fe20000000000 */
[----:B------:R-:W-:Y:S01]  /*76b0*/  UMOV UR20, 0xfffffffe ;  /* 0xfffffffe00147882 */ /* 0x000fe20000000000 */
[----:B------:R-:W-:Y:S01]  /*76c0*/  UMOV UR21, 0x7fffbfdf ;  /* 0x7fffbfdf00157882 */ /* 0x000fe20000000000 */
[----:B------:R-:W-:Y:S01]  /*76d0*/  UMOV UR9, URZ ;  /* 0x000000ff00097c82 */ /* 0x000fe20008000000 */
[----:B------:R-:W-:Y:S01]  /*76e0*/  UMOV UR7, URZ ;  /* 0x000000ff00077c82 */ /* 0x000fe20008000000 */
[----:B------:R-:W-:-:S02]  /*76f0*/  UIADD3.64 UR20, UPT, UPT, UR8, -UR20, URZ ;  /* 0x8000001408147297 */ /* 0x000fc4000fffe0ff */
[----:B------:R-:W-:Y:S01]  /*7700*/  UIADD3.64 UR18, UPT, UPT, UR6, -UR18, URZ ;  /* 0x8000001206127297 */ /* 0x000fe2000fffe0ff */
[----:B------:R-:W-:Y:S01]  /*7710*/  UMOV UR22, 0x0 ;  /* 0x0000000000167882 */ /* 0x000fe20000000000 */
[----:B------:R-:W-:Y:S01]  /*7720*/  UMOV UR23, 0x4208490 ;  /* 0x0420849000177882 */ /* 0x000fe20000000000 */
[----:B------:R-:W-:Y:S01]  /*7730*/  UMOV UR4, UR10 ;  /* 0x0000000a00047c82 */ /* 0x000fe20008000000 */
[----:B------:R-:W-:Y:S01]  /*7740*/  UMOV UR5, URZ ;  /* 0x000000ff00057c82 */ /* 0x000fe20008000000 */
[----:B------:R-:W-:Y:S01]  /*7750*/  UMOV UR9, 0x80004020 ;  /* 0x8000402000097882 */ /* 0x000fe20000000000 */
[----:B------:R-:W-:Y:S01]  /*7760*/  UMOV UR7, 0x80004020 ;  /* 0x8000402000077882 */ /* 0x000fe20000000000 */
[----:B------:R-:W-:Y:S01]  /*7770*/  UMOV UR24, 0x0 ;  /* 0x0000000000187882 */ /* 0x000fe20000000000 */
[----:B------:R-:W-:Y:S01]  /*7780*/  UMOV UR25, 0x4208490 ;  /* 0x0420849000197882 */ /* 0x000fe20000000000 */
[----:B------:R-:W-:Y:S01]  /*7790*/  UMOV UR4, UR4 ;  /* 0x0000000400047c82 */ /* 0x000fe20008000000 */
[----:B------:R1:W-:Y:S01]  /*77a0*/  UTCQMMA gdesc[UR6], gdesc[UR8], tmem[UR13], tmem[UR22], idesc[UR23], !UPT ;  /* 0x00ff1608060075ea */ /* 0x0003e2000f80030d */
[----:B------:R1:W-:Y:S01]  /*77b0*/  UTCQMMA gdesc[UR18], gdesc[UR20], tmem[UR13], tmem[UR24], idesc[UR25], UPT ;  /* 0x00ff1814120075ea */ /* 0x0003e2000b80030d */
[----:B------:R1:W-:Y:S01]  /*77c0*/  UTCBAR [UR4], URZ ;  /* 0x000000ff040073e9 */ /* 0x0003e200080000ff */
[----:B------:R-:W-:Y:S01]  /*77d0*/  NOP ;  /* 0x0000000000007918 */ /* 0x000fe20000000000 */
.L_x_6:
[----:B-1----:R-:W-:Y:S01]  /*77e0*/  UMOV UR4, URZ ;  /* 0x000000ff00047c82 */ /* 0x002fe20008000000 */
[----:B------:R-:W-:Y:S05]  /*77f0*/  BRA.U !UP3, `(.L_x_7) ;  /* 0x0000002d0bf87547 */ /* 0x000fea000b800000 */
[----:B------:R-:W-:Y:S01]  /*7800*/  USHF.R.S32.HI UR4, URZ, 0x1f, UR32 ;  /* 0x0000001fff047899 */ /* 0x000fe20008011420 */
[----:B------:R-:W-:Y:S01]  /*7810*/  IMAD.MOV.U32 R126, RZ, RZ, RZ ;  /* 0x000000ffff7e7224 */ /* 0x000fe200078e00ff */
[----:B------:R-:W-:Y:S02]  /*7820*/  UIADD3 UR5, UPT, UPT, UR12, 0x5000, URZ ;  /* 0x000050000c057890 */ /* 0x000fe4000fffe0ff */
[----:B------:R-:W-:Y:S02]  /*7830*/  ULEA.HI UR4, UR4, UR32, URZ, 0x6 ;  /* 0x0000002004047291 */ /* 0x000fe4000f8f30ff */
[----:B------:R-:W-:Y:S02]  /*7840*/  UIADD3 UR6, UPT, UPT, UR12, 0x2000, URZ ;  /* 0x000020000c067890 */ /* 0x000fe4000fffe0ff */
[----:B------:R-:W-:Y:S02]  /*7850*/  USHF.R.S32.HI UR4, URZ, 0x6, UR4 ;  /* 0x00000006ff047899 */ /* 0x000fe40008011404 */
[----:B------:R-:W-:-:S02]  /*7860*/  USHF.R.U32.HI UR5, URZ, 0x4, UR5 ;  /* 0x00000004ff057899 */ /* 0x000fc40008011605 */
[----:B------:R-:W-:Y:S02]  /*7870*/  USHF.R.U32.HI UR8, URZ, 0x4, UR6 ;  /* 0x00000004ff087899 */ /* 0x000fe40008011606 */
[----:B------:R-:W-:Y:S02]  /*7880*/  UISETP.LT.AND UP2, UPT, UR4, 0x2, UPT ;  /* 0x000000020400788c */ /* 0x000fe4000bf41270 */
[----:B------:R-:W-:Y:S02]  /*7890*/  USHF.L.U32 UR15, UR16, 0x6, URZ ;  /* 0x00000006100f7899 */ /* 0x000fe400080006ff */
[----:B------:R-:W-:Y:S02]  /*78a0*/  USHF.L.U32 UR28, UR17, 0x6, URZ ;  /* 0x00000006111c7899 */ /* 0x000fe400080006ff */
[----:B------:R-:W-:Y:S02]  /*78b0*/  USGXT.U32 UR6, UR5, 0xe ;  /* 0x0000000e0506789a */ /* 0x000fe40008000000 */
[----:B------:R-:W-:-:S02]  /*78c0*/  USGXT.U32 UR8, UR8, 0xe ;  /* 0x0000000e0808789a */ /* 0x000fc40008000000 */
[----:B------:R-:W-:Y:S01]  /*78d0*/  USEL UR4, UR4, 0x2, !UP2 ;  /* 0x0000000204047887 */ /* 0x000fe2000d000000 */
[----:B------:R-:W-:Y:S01]  /*78e0*/  UMOV UR16, 0xffffff80 ;  /* 0xffffff8000107882 */ /* 0x000fe20000000000 */
[----:B------:R-:W-:Y:S01]  /*78f0*/  UMOV UR17, 0x7fffbfdf ;  /* 0x7fffbfdf00117882 */ /* 0x000fe20000000000 */
[----:B------:R-:W-:Y:S01]  /*7900*/  UMOV UR18, 0xfffffffe ;  /* 0xfffffffe00127882 */ /* 0x000fe20000000000 */
[----:B------:R-:W-:Y:S01]  /*7910*/  UMOV UR19, 0x7fffbfdf ;  /* 0x7fffbfdf00137882 */ /* 0x000fe20000000000 */
[----:B------:R-:W-:Y:S01]  /*7920*/  UMOV UR7, URZ ;  /* 0x000000ff00077c82 */ /* 0x000fe20008000000 */
[----:B------:R-:W-:Y:S01]  /*7930*/  UMOV UR9, URZ ;  /* 0x000000ff00097c82 */ /* 0x000fe20008000000 */
[----:B------:R-:W-:Y:S02]  /*7940*/  UIADD3 UR30, UPT, UPT, UR30, -0x40, URZ ;  /* 0xffffffc01e1e7890 */ /* 0x000fe4000fffe0ff */
[----:B------:R-:W-:Y:S02]  /*7950*/  USHF.R.S32.HI UR33, URZ, 0x1f, UR15 ;  /* 0x0000001fff217899 */ /* 0x000fe4000801140f */
[----:B------:R-:W-:-:S02]  /*7960*/  USHF.R.S32.HI UR34, URZ, 0x1f, UR28 ;  /* 0x0000001fff227899 */ /* 0x000fc4000801141c */
[----:B------:R-:W-:Y:S02]  /*7970*/  UIADD3.64 UR16, UPT, UPT, UR6, -UR16, URZ ;  /* 0x8000001006107297 */ /* 0x000fe4000fffe0ff */
[----:B------:R-:W-:Y:S02]  /*7980*/  UIADD3.64 UR18, UPT, UPT, UR8, -UR18, URZ ;  /* 0x8000001208127297 */ /* 0x000fe4000fffe0ff */
[----:B------:R-:W-:Y:S01]  /*7990*/  UIADD3 UR29, UPT, UPT, UR4, -0x1, URZ ;  /* 0xffffffff041d7890 */ /* 0x000fe2000fffe0ff */
[----:B------:R-:W-:Y:S01]  /*79a0*/  UMOV UR31, 0x1 ;  /* 0x00000001001f7882 */ /* 0x000fe20000000000 */
[----:B------:R-:W-:-:S10]  /*79b0*/  UMOV UR5, URZ ;  /* 0x000000ff00057c82 */ /* 0x000fd40008000000 */
.L_x_10:
[----:B------:R-:W-:Y:S01]  /*79c0*/  IADD3 R230, P2, PT, R230, UR28, RZ ;  /* 0x0000001ce6e67c10 */ /* 0x000fe2000ff5e0ff */
[----:B0-----:R-:W0:Y:S01]  /*79d0*/  S2R R138, SR_TID.X ;  /* 0x00000000008a7919 */ /* 0x001e220000002100 */
[----:B------:R-:W-:Y:S01]  /*79e0*/  IADD3 R234, P5, PT, R234, UR28, RZ ;  /* 0x0000001ceaea7c10 */ /* 0x000fe2000ffbe0ff */
[----:B------:R-:W-:Y:S01]  /*79f0*/  IMAD.U32 R126, R126, -0x80000000, RZ ;  /* 0x800000007e7e7824 */ /* 0x000fe200078e00ff */
[----:B------:R-:W-:Y:S02]  /*7a00*/  IADD3.X R229, PT, PT, R229, UR34, RZ, P2, !PT ;  /* 0x00000022e5e57c10 */ /* 0x000fe400097fe4ff */
[----:B------:R-:W-:Y:S02]  /*7a10*/  IADD3 R220, P2, PT, R220, UR28, RZ ;  /* 0x0000001cdcdc7c10 */ /* 0x000fe4000ff5e0ff */
[----:B------:R-:W-:Y:S02]  /*7a20*/  IADD3.X R233, PT, PT, R233, UR34, RZ, P5, !PT ;  /* 0x00000022e9e97c10 */ /* 0x000fe4000affe4ff */
[----:B------:R-:W-:-:S02]  /*7a30*/  IADD3.X R219, PT, PT, R219, UR34, RZ, P2, !PT ;  /* 0x00000022dbdb7c10 */ /* 0x000fc400097fe4ff */
[----:B------:R-:W-:Y:S02]  /*7a40*/  IADD3 R210, P2, PT, R210, UR28, RZ ;  /* 0x0000001cd2d27c10 */ /* 0x000fe4000ff5e0ff */
[----:B------:R-:W-:Y:S02]  /*7a50*/  IADD3 R232, P6, PT, R232, UR28, RZ ;  /* 0x0000001ce8e87c10 */ /* 0x000fe4000ffde0ff */
[----:B------:R-:W-:Y:S02]  /*7a60*/  IADD3.X R209, PT, PT, R209, UR34, RZ, P2, !PT ;  /* 0x00000022d1d17c10 */ /* 0x000fe400097fe4ff */
[----:B------:R-:W-:Y:S02]  /*7a70*/  IADD3 R200, P2, PT, R200, UR28, RZ ;  /* 0x0000001cc8c87c10 */ /* 0x000fe4000ff5e0ff */
[----:B------:R-:W-:Y:S02]  /*7a80*/  IADD3 R228, P3, PT, R228, UR28, RZ ;  /* 0x0000001ce4e47c10 */ /* 0x000fe4000ff7e0ff */
        /* <DEDUP_REMOVED lines=8> */
[----:B------:R-:W-:Y:S02]  /*7b10*/  IADD3.X R231, PT, PT, R231, UR34, RZ, P6, !PT ;  /* 0x00000022e7e77c10 */ /* 0x000fe4000b7fe4ff */
[----:B------:R-:W-:Y:S02]  /*7b20*/  IADD3.X R227, PT, PT, R227, UR34, RZ, P3, !PT ;  /* 0x00000022e3e37c10 */ /* 0x000fe40009ffe4ff */
[----:B------:R-:W-:Y:S02]  /*7b30*/  IADD3.X R223, PT, PT, R223, UR34, RZ, P5, !PT ;  /* 0x00000022dfdf7c10 */ /* 0x000fe4000affe4ff */
[----:B------:R-:W-:Y:S02]  /*7b40*/  IADD3 R222, P6, PT, R222, UR28, RZ ;  /* 0x0000001cdede7c10 */ /* 0x000fe4000ffde0ff */
[----:B------:R-:W-:-:S02]  /*7b50*/  IADD3 R218, P3, PT, R218, UR28, RZ ;  /* 0x0000001cdada7c10 */ /* 0x000fc4000ff7e0ff */
[----:B------:R-:W-:Y:S02]  /*7b60*/  IADD3 R214, P5, PT, R214, UR28, RZ ;  /* 0x0000001cd6d67c10 */ /* 0x000fe4000ffbe0ff */
[----:B------:R-:W-:Y:S02]  /*7b70*/  IADD3.X R130, PT, PT, R130, UR34, RZ, P2, !PT ;  /* 0x0000002282827c10 */ /* 0x000fe400097fe4ff */
[----:B------:R-:W-:Y:S02]  /*7b80*/  IADD3.X R225, PT, PT, R225, UR34, RZ, P4, !PT ;  /* 0x00000022e1e17c10 */ /* 0x000fe4000a7fe4ff */
[----:B------:R-:W-:Y:S02]  /*7b90*/  IADD3 R114, P2, PT, R114, UR28, RZ ;  /* 0x0000001c72727c10 */ /* 0x000fe4000ff5e0ff */
[----:B------:R-:W-:Y:S02]  /*7ba0*/  IADD3 R216, P4, PT, R216, UR28, RZ ;  /* 0x0000001cd8d87c10 */ /* 0x000fe4000ff9e0ff */
[----:B------:R-:W-:-:S02]  /*7bb0*/  IADD3.X R221, PT, PT, R221, UR34, RZ, P6, !PT ;  /* 0x00000022dddd7c10 */ /* 0x000fc4000b7fe4ff */
[----:B------:R-:W-:Y:S02]  /*7bc0*/  IADD3.X R217, PT, PT, R217, UR34, RZ, P3, !PT ;  /* 0x00000022d9d97c10 */ /* 0x000fe40009ffe4ff */
[----:B------:R-:W-:Y:S02]  /*7bd0*/  IADD3.X R213, PT, PT, R213, UR34, RZ, P5, !PT ;  /* 0x00000022d5d57c10 */ /* 0x000fe4000affe4ff */
[----:B------:R-:W-:Y:S02]  /*7be0*/  IADD3 R212, P6, PT, R212, UR28, RZ ;  /* 0x0000001cd4d47c10 */ /* 0x000fe4000ffde0ff */
[----:B------:R-:W-:Y:S02]  /*7bf0*/  IADD3 R208, P3, PT, R208, UR28, RZ ;  /* 0x0000001cd0d07c10 */ /* 0x000fe4000ff7e0ff */
[----:B------:R-:W-:Y:S02]  /*7c00*/  IADD3 R204, P5, PT, R204, UR28, RZ ;  /* 0x0000001ccccc7c10 */ /* 0x000fe4000ffbe0ff */
[----:B------:R-:W-:-:S02]  /*7c10*/  IADD3.X R121, PT, PT, R121, UR34, RZ, P2, !PT ;  /* 0x0000002279797c10 */ /* 0x000fc400097fe4ff */
[----:B------:R-:W-:Y:S02]  /*7c20*/  IADD3.X R215, PT, PT, R215, UR34, RZ, P4, !PT ;  /* 0x00000022d7d77c10 */ /* 0x000fe4000a7fe4ff */
[----:B------:R-:W-:Y:S02]  /*7c30*/  IADD3 R104, P2, PT, R104, UR28, RZ ;  /* 0x0000001c68687c10 */ /* 0x000fe4000ff5e0ff */
[----:B------:R-:W-:Y:S02]  /*7c40*/  IADD3 R206, P4, PT, R206, UR28, RZ ;  /* 0x0000001ccece7c10 */ /* 0x000fe4000ff9e0ff */
[----:B------:R-:W-:Y:S02]  /*7c50*/  IADD3.X R211, PT, PT, R211, UR34, RZ, P6, !PT ;  /* 0x00000022d3d37c10 */ /* 0x000fe4000b7fe4ff */
[----:B------:R-:W-:Y:S02]  /*7c60*/  IADD3.X R207, PT, PT, R207, UR34, RZ, P3, !PT ;  /* 0x00000022cfcf7c10 */ /* 0x000fe40009ffe4ff */
[----:B------:R-:W-:-:S02]  /*7c70*/  IADD3.X R203, PT, PT, R203, UR34, RZ, P5, !PT ;  /* 0x00000022cbcb7c10 */ /* 0x000fc4000affe4ff */
[----:B------:R-:W-:Y:S02]  /*7c80*/  IADD3 R202, P6, PT, R202, UR28, RZ ;  /* 0x0000001ccaca7c10 */ /* 0x000fe4000ffde0ff */
[----:B------:R-:W-:Y:S02]  /*7c90*/  IADD3 R198, P3, PT, R198, UR28, RZ ;  /* 0x0000001cc6c67c10 */ /* 0x000fe4000ff7e0ff */
[----:B------:R-:W-:Y:S02]  /*7ca0*/  IADD3 R194, P5, PT, R194, UR28, RZ ;  /* 0x0000001cc2c27c10 */ /* 0x000fe4000ffbe0ff */
[----:B------:R-:W-:Y:S02]  /*7cb0*/  IADD3.X R113, PT, PT, R113, UR34, RZ, P2, !PT ;  /* 0x0000002271717c10 */ /* 0x000fe400097fe4ff */
[----:B------:R-:W-:Y:S02]  /*7cc0*/  IADD3.X R205, PT, PT, R205, UR34, RZ, P4, !PT ;  /* 0x00000022cdcd7c10 */ /* 0x000fe4000a7fe4ff */
[----:B------:R-:W-:-:S02]  /*7cd0*/  IADD3 R94, P2, PT, R94, UR28, RZ ;  /* 0x0000001c5e5e7c10 */ /* 0x000fc4000ff5e0ff */
        /* <DEDUP_REMOVED lines=76> */
[----:B------:R-:W-:Y:S02]  /*81a0*/  IADD3 R71, P4, PT, R71, UR28, RZ ;  /* 0x0000001c47477c10 */ /* 0x000fe4000ff9e0ff */
[----:B------:R-:W-:-:S02]  /*81b0*/  IADD3.X R85, PT, PT, R85, UR34, RZ, P6, !PT ;  /* 0x0000002255557c10 */ /* 0x000fc4000b7fe4ff */
[----:B------:R-:W-:Y:S02]  /*81c0*/  IADD3.X R81, PT, PT, R81, UR34, RZ, P3, !PT ;  /* 0x0000002251517c10 */ /* 0x000fe40009ffe4ff */
[----:B------:R-:W-:Y:S02]  /*81d0*/  IADD3.X R77, PT, PT, R77, UR34, RZ, P5, !PT ;  /* 0x000000224d4d7c10 */ /* 0x000fe4000affe4ff */
[----:B------:R-:W-:Y:S01]  /*81e0*/  IADD3.X R43, PT, PT, R43, UR33, RZ, P2, !PT ;  /* 0x000000212b2b7c10 */ /* 0x000fe200097fe4ff */
[----:B------:R-:W1:Y:S01]  /*81f0*/  SYNCS.PHASECHK.TRANS64.TRYWAIT P2, [UR10], R126 ;  /* 0x0000007eff0075a7 */ /* 0x000e62000804110a */
[----:B------:R-:W-:Y:S02]  /*8200*/  IADD3 R69, P6, PT, R69, UR28, RZ ;  /* 0x0000001c45457c10 */ /* 0x000fe4000ffde0ff */
[----:B------:R-:W-:Y:S02]  /*8210*/  IADD3 R66, P3, PT, R66, UR28, RZ ;  /* 0x0000001c42427c10 */ /* 0x000fe4000ff7e0ff */
[----:B------:R-:W-:-:S02]  /*8220*/  IADD3 R48, P5, PT, R48, UR15, RZ ;  /* 0x0000000f30307c10 */ /* 0x000fc4000ffbe0ff */
[----:B------:R-:W-:Y:S02]  /*8230*/  IADD3.X R79, PT, PT, R79, UR34, RZ, P4, !PT ;  /* 0x000000224f4f7c10 */ /* 0x000fe4000a7fe4ff */
[----:B------:R-:W-:Y:S02]  /*8240*/  IADD3 R64, P4, PT, R64, UR15, RZ ;  /* 0x0000000f40407c10 */ /* 0x000fe4000ff9e0ff */
[----:B------:R-:W-:Y:S02]  /*8250*/  IADD3.X R75, PT, PT, R75, UR34, RZ, P6, !PT ;  /* 0x000000224b4b7c10 */ /* 0x000fe4000b7fe4ff */
[----:B------:R-:W-:Y:S02]  /*8260*/  IADD3.X R67, PT, PT, R67, UR34, RZ, P3, !PT ;  /* 0x0000002243437c10 */ /* 0x000fe40009ffe4ff */
[----:B------:R-:W-:Y:S02]  /*8270*/  IADD3.X R49, PT, PT, R49, UR33, RZ, P5, !PT ;  /* 0x0000002131317c10 */ /* 0x000fe4000affe4ff */
[----:B------:R-:W-:-:S02]  /*8280*/  IADD3 R32, P6, PT, R32, UR15, RZ ;  /* 0x0000000f20207c10 */ /* 0x000fc4000ffde0ff */
[----:B------:R-:W-:Y:S02]  /*8290*/  IADD3 R56, P3, PT, R56, UR15, RZ ;  /* 0x0000000f38387c10 */ /* 0x000fe4000ff7e0ff */
[----:B------:R-:W-:Y:S02]  /*82a0*/  IADD3 R30, P5, PT, R30, UR15, RZ ;  /* 0x0000000f1e1e7c10 */ /* 0x000fe4000ffbe0ff */
[----:B------:R-:W-:Y:S02]  /*82b0*/  IADD3.X R65, PT, PT, R65, UR33, RZ, P4, !PT ;  /* 0x0000002141417c10 */ /* 0x000fe4000a7fe4ff */
[----:B------:R-:W-:Y:S02]  /*82c0*/  IADD3 R46, P4, PT, R46, UR15, RZ ;  /* 0x0000000f2e2e7c10 */ /* 0x000fe4000ff9e0ff */
[----:B------:R-:W-:Y:S02]  /*82d0*/  IADD3.X R33, PT, PT, R33, UR33, RZ, P6, !PT ;  /* 0x0000002121217c10 */ /* 0x000fe4000b7fe4ff */
[----:B------:R-:W-:-:S02]  /*82e0*/  IADD3.X R57, PT, PT, R57, UR33, RZ, P3, !PT ;  /* 0x0000002139397c10 */ /* 0x000fc40009ffe4ff */
[----:B------:R-:W-:Y:S02]  /*82f0*/  IADD3.X R31, PT, PT, R31, UR33, RZ, P5, !PT ;  /* 0x000000211f1f7c10 */ /* 0x000fe4000affe4ff */
[----:B------:R-:W-:Y:S02]  /*8300*/  IADD3 R14, P6, PT, R14, UR15, RZ ;  /* 0x0000000f0e0e7c10 */ /* 0x000fe4000ffde0ff */
[----:B------:R-:W-:Y:S02]  /*8310*/  IADD3 R44, P3, PT, R44, UR15, RZ ;  /* 0x0000000f2c2c7c10 */ /* 0x000fe4000ff7e0ff */
[----:B------:R-:W-:Y:S02]  /*8320*/  IADD3 R10, P5, PT, R10, UR15, RZ ;  /* 0x0000000f0a0a7c10 */ /* 0x000fe4000ffbe0ff */
[----:B------:R-:W-:Y:S02]  /*8330*/  IADD3.X R47, PT, PT, R47, UR33, RZ, P4, !PT ;  /* 0x000000212f2f7c10 */ /* 0x000fe4000a7fe4ff */
[----:B------:R-:W-:-:S02]  /*8340*/  IADD3 R28, P4, PT, R28, UR15, RZ ;  /* 0x0000000f1c1c7c10 */ /* 0x000fc4000ff9e0ff */
[----:B------:R-:W-:Y:S02]  /*8350*/  IADD3.X R15, PT, PT, R15, UR33, RZ, P6, !PT ;  /* 0x000000210f0f7c10 */ /* 0x000fe4000b7fe4ff */
[----:B------:R-:W-:Y:S02]  /*8360*/  IADD3.X R45, PT, PT, R45, UR33, RZ, P3, !PT ;  /* 0x000000212d2d7c10 */ /* 0x000fe40009ffe4ff */
[----:B------:R-:W-:Y:S02]  /*8370*/  IADD3.X R13, PT, PT, R13, UR33, RZ, P5, !PT ;  /* 0x000000210d0d7c10 */ /* 0x000fe4000affe4ff */
        /* <DEDUP_REMOVED lines=19> */
[--C-:B0-----:R-:W-:Y:S02]  /*84b0*/  SHF.R.U32.HI R127, RZ, 0x6, R138.reuse ;  /* 0x00000006ff7f7819 */ /* 0x101fe4000001168a */
[----:B------:R-:W-:-:S02]  /*84c0*/  SHF.R.U32.HI R138, RZ, 0x6, R138 ;  /* 0x00000006ff8a7819 */ /* 0x000fc4000001168a */
        /* <DEDUP_REMOVED lines=8> */
[----:B------:R-:W-:Y:S02]  /*8550*/  SGXT.U32 R138, R138, 0x1 ;  /* 0x000000018a8a781a */ /* 0x000fe40000000000 */
[----:B------:R-:W-:Y:S02]  /*8560*/  IADD3.X R7, PT, PT, R7, UR33, RZ, P4, !PT ;  /* 0x0000002107077c10 */ /* 0x000fe4000a7fe4ff */
[----:B------:R-:W-:Y:S02]  /*8570*/  IADD3 R4, P4, PT, R4, UR15, RZ ;  /* 0x0000000f04047c10 */ /* 0x000fe4000ff9e0ff */
[----:B------:R-:W-:-:S02]  /*8580*/  IADD3.X R37, PT, PT, R37, UR33, RZ, P6, !PT ;  /* 0x0000002125257c10 */ /* 0x000fc4000b7fe4ff */
[----:B------:R-:W-:Y:S02]  /*8590*/  IADD3.X R21, PT, PT, R21, UR33, RZ, P3, !PT ;  /* 0x0000002115157c10 */ /* 0x000fe40009ffe4ff */
[----:B------:R-:W-:Y:S02]  /*85a0*/  IADD3.X R51, PT, PT, R51, UR33, RZ, P5, !PT ;  /* 0x0000002133337c10 */ /* 0x000fe4000affe4ff */
[----:B------:R-:W-:Y:S02]  /*85b0*/  SGXT.U32 R127, R127, 0x1 ;  /* 0x000000017f7f781a */ /* 0x000fe40000000000 */
[----:B------:R-:W-:Y:S02]  /*85c0*/  IADD3 R34, P6, PT, R34, UR15, RZ ;  /* 0x0000000f22227c10 */ /* 0x000fe4000ffde0ff */
[----:B------:R-:W-:Y:S02]  /*85d0*/  LOP3.LUT R138, R138, 0x8, RZ, 0xfc, !PT ;  /* 0x000000088a8a7812 */ /* 0x000fe400078efcff */
[----:B------:R-:W-:-:S02]  /*85e0*/  IADD3 R18, P3, PT, R18, UR15, RZ ;  /* 0x0000000f12127c10 */ /* 0x000fc4000ff7e0ff */
[----:B------:R-:W-:Y:S02]  /*85f0*/  IADD3 R2, P5, PT, R2, UR15, RZ ;  /* 0x0000000f02027c10 */ /* 0x000fe4000ffbe0ff */
[----:B------:R-:W-:Y:S02]  /*8600*/  IADD3.X R6, PT, PT, R6, UR33, RZ, P4, !PT ;  /* 0x0000002106067c10 */ /* 0x000fe4000a7fe4ff */
[----:B------:R-:W-:Y:S02]  /*8610*/  ISETP.GE.AND P0, PT, R127, UR30, PT ;  /* 0x0000001e7f007c0c */ /* 0x000fe4000bf06270 */
[----:B------:R-:W-:Y:S02]  /*8620*/  ISETP.GE.AND P4, PT, R138, UR30, PT ;  /* 0x0000001e8a007c0c */ /* 0x000fe4000bf86270 */
[----:B------:R-:W-:Y:S02]  /*8630*/  IADD3.X R35, PT, PT, R35, UR33, RZ, P6, !PT ;  /* 0x0000002123237c10 */ /* 0x000fe4000b7fe4ff */
[----:B------:R-:W-:-:S02]  /*8640*/  IADD3.X R19, PT, PT, R19, UR33, RZ, P3, !PT ;  /* 0x0000002113137c10 */ /* 0x000fc40009ffe4ff */
[----:B------:R-:W-:Y:S02]  /*8650*/  IADD3.X R3, PT, PT, R3, UR33, RZ, P5, !PT ;  /* 0x0000002103037c10 */ /* 0x000fe4000affe4ff */
[----:B------:R-:W-:Y:S01]  /*8660*/  PRMT R155, RZ, 0x7610, R155 ;  /* 0x00007610ff9b7816 */ /* 0x000fe2000000009b */
[----:B-1----:R-:W-:Y:S06]  /*8670*/  @!P2 BRA `(.L_x_8) ;  /* 0x0000004c006ca947 */ /* 0x002fec0003800000 */
.L_x_16:
[----:B------:R-:W0:Y:S01]  /*8680*/  S2R R127, SR_TID.X ;  /* 0x00000000007f7919 */ /* 0x000e220000002100 */
[----:B------:R-:W-:Y:S01]  /*8690*/  PRMT R154, RZ, 0x7610, R154 ;  /* 0x00007610ff9a7816 */ /* 0x000fe2000000009a */
[----:B------:R-:W2:Y:S01]  /*86a0*/  @!P0 LDG.E.U8 R155, desc[UR26][R2.64] ;  /* 0x0000001a029b8981 */ /* 0x000ea2000c1e1100 */
[----:B------:R-:W1:Y:S01]  /*86b0*/  S2R R235, SR_TID.X ;  /* 0x0000000000eb7919 */ /* 0x000e620000002100 */
[--C-:B0-----:R-:W-:Y:S02]  /*86c0*/  SHF.R.U32.HI R126, RZ, 0x6, R127.reuse ;  /* 0x00000006ff7e7819 */ /* 0x101fe4000001167f */
[----:B------:R-:W-:Y:S02]  /*86d0*/  SHF.R.U32.HI R127, RZ, 0x6, R127 ;  /* 0x00000006ff7f7819 */ /* 0x000fe4000001167f */
[----:B------:R-:W-:Y:S02]  /*86e0*/  SGXT.U32 R126, R126, 0x1 ;  /* 0x000000017e7e781a */ /* 0x000fe40000000000 */
[----:B------:R-:W-:-:S02]  /*86f0*/  SGXT.U32 R127, R127, 0x1 ;  /* 0x000000017f7f781a */ /* 0x000fc40000000000 */
[----:B------:R-:W-:Y:S02]  /*8700*/  LOP3.LUT R126, R126, 0x10, RZ, 0xfc, !PT ;  /* 0x000000107e7e7812 */ /* 0x000fe400078efcff */
[----:B------:R-:W-:Y:S02]  /*8710*/  LOP3.LUT R127, R127, 0x18, RZ, 0xfc, !PT ;  /* 0x000000187f7f7812 */ /* 0x000fe400078efcff */
[----:B------:R-:W-:Y:S01]  /*8720*/  ISETP.GE.AND P2, PT, R126, UR30, PT ;  /* 0x0000001e7e007c0c */ /* 0x000fe2000bf46270 */
[----:B------:R-:W-:Y:S01]  /*8730*/  @!P4 IMAD.MOV.U32 R126, RZ, RZ, R4 ;  /* 0x000000ffff7ec224 */ /* 0x000fe200078e0004 */
[----:B------:R-:W-:Y:S01]  /*8740*/  ISETP.GE.AND P0, PT, R127, UR30, PT ;  /* 0x0000001e7f007c0c */ /* 0x000fe2000bf06270 */
[----:B------:R-:W-:Y:S01]  /*8750*/  @!P4 IMAD.MOV.U32 R127, RZ, RZ, R6 ;  /* 0x000000ffff7fc224 */ /* 0x000fe200078e0006 */
[----:B------:R-:W-:-:S04]  /*8760*/  PRMT R153, RZ, 0x7610, R153 ;  /* 0x00007610ff997816 */ /* 0x000fc80000000099 */
[----:B------:R0:W3:Y:S01]  /*8770*/  @!P4 LDG.E.U8 R154, desc[UR26][R126.64] ;  /* 0x0000001a7e9ac981 */ /* 0x0000e2000c1e1100 */
[----:B------:R-:W-:-:S04]  /*8780*/  PRMT R152, RZ, 0x7610, R152 ;  /* 0x00007610ff987816 */ /* 0x000fc80000000098 */
[----:B0-----:R-:W-:Y:S02]  /*8790*/  @!P2 IMAD.MOV.U32 R126, RZ, RZ, R5 ;  /* 0x000000ffff7ea224 */ /* 0x001fe400078e0005 */
[----:B------:R-:W-:-:S05]  /*87a0*/  @!P2 IMAD.MOV.U32 R127, RZ, RZ, R7 ;  /* 0x000000ffff7fa224 */ /* 0x000fca00078e0007 */
[----:B------:R0:W4:Y:S01]  /*87b0*/  @!P2 LDG.E.U8 R153, desc[UR26][R126.64] ;  /* 0x0000001a7e99a981 */ /* 0x000122000c1e1100 */
[----:B------:R-:W-:Y:S01]  /*87c0*/  ISETP.GE.AND P2, PT, R252, UR30, PT ;  /* 0x0000001efc007c0c */ /* 0x000fe2000bf46270 */
[----:B0-----:R-:W-:Y:S02]  /*87d0*/  @!P0 IMAD.MOV.U32 R126, RZ, RZ, R8 ;  /* 0x000000ffff7e8224 */ /* 0x001fe400078e0008 */
[----:B------:R-:W-:-:S05]  /*87e0*/  @!P0 IMAD.MOV.U32 R127, RZ, RZ, R11 ;  /* 0x000000ffff7f8224 */ /* 0x000fca00078e000b */
[----:B------:R0:W5:Y:S01]  /*87f0*/  @!P0 LDG.E.U8 R152, desc[UR26][R126.64] ;  /* 0x0000001a7e988981 */ /* 0x000162000c1e1100 */
[----:B------:R-:W-:Y:S02]  /*8800*/  ISETP.GE.AND P0, PT, R248, UR30, PT ;  /* 0x0000001ef8007c0c */ /* 0x000fe4000bf06270 */
[----:B------:R-:W-:Y:S02]  /*8810*/  PRMT R151, RZ, 0x7610, R151 ;  /* 0x00007610ff977816 */ /* 0x000fe40000000097 */
[----:B------:R-:W-:Y:S01]  /*8820*/  PRMT R150, RZ, 0x7610, R150 ;  /* 0x00007610ff967816 */ /* 0x000fe20000000096 */
[----:B0-----:R-:W-:Y:S02]  /*8830*/  @!P2 IMAD.MOV.U32 R126, RZ, RZ, R9 ;  /* 0x000000ffff7ea224 */ /* 0x001fe400078e0009 */
[----:B------:R-:W-:Y:S01]  /*8840*/  @!P2 IMAD.MOV.U32 R127, RZ, RZ, R12 ;  /* 0x000000ffff7fa224 */ /* 0x000fe200078e000c */
[----:B-1----:R-:W-:-:S04]  /*8850*/  SHF.R.U32.HI R235, RZ, 0x6, R235 ;  /* 0x00000006ffeb7819 */ /* 0x002fc800000116eb */
[----:B------:R0:W2:Y:S01]  /*8860*/  @!P2 LDG.E.U8 R151, desc[UR26][R126.64] ;  /* 0x0000001a7e97a981 */ /* 0x0000a2000c1e1100 */
[----:B------:R-:W-:Y:S01]  /*8870*/  SGXT.U32 R235, R235, 0x1 ;  /* 0x00000001ebeb781a */ /* 0x000fe20000000000 */
[----:B0-----:R-:W-:Y:S02]  /*8880*/  @!P0 IMAD.MOV.U32 R126, RZ, RZ, R10 ;  /* 0x000000ffff7e8224 */ /* 0x001fe400078e000a */
[----:B------:R-:W-:-:S05]  /*8890*/  @!P0 IMAD.MOV.U32 R127, RZ, RZ, R13 ;  /* 0x000000ffff7f8224 */ /* 0x000fca00078e000d */
[----:B------:R0:W2:Y:S01]  /*88a0*/  @!P0 LDG.E.U8 R150, desc[UR26][R126.64] ;  /* 0x0000001a7e968981 */ /* 0x0000a2000c1e1100 */
[----:B------:R-:W-:Y:S01]  /*88b0*/  LOP3.LUT R235, R235, 0x2, RZ, 0xfc, !PT ;  /* 0x00000002ebeb7812 */ /* 0x000fe200078efcff */
[----:B0-----:R-:W0:Y:S03]  /*88c0*/  S2R R127, SR_TID.X ;  /* 0x00000000007f7919 */ /* 0x001e260000002100 */
[----:B------:R-:W-:Y:S02]  /*88d0*/  ISETP.GE.AND P0, PT, R235, UR30, PT ;  /* 0x0000001eeb007c0c */ /* 0x000fe4000bf06270 */
[----:B------:R-:W1:Y:S01]  /*88e0*/  S2R R235, SR_TID.X ;  /* 0x0000000000eb7919 */ /* 0x000e620000002100 */
[----:B------:R-:W-:Y:S02]  /*88f0*/  ISETP.GE.AND P3, PT, R245, UR30, PT ;  /* 0x0000001ef5007c0c */ /* 0x000fe4000bf66270 */
[----:B------:R-:W-:-:S02]  /*8900*/  PRMT R147, RZ, 0x7610, R147 ;  /* 0x00007610ff937816 */ /* 0x000fc40000000093 */
[----:B------:R-:W-:Y:S02]  /*8910*/  ISETP.GE.AND P2, PT, R241, UR30, PT ;  /* 0x0000001ef1007c0c */ /* 0x000fe4000bf46270 */
[----:B------:R-:W-:-:S04]  /*8920*/  PRMT R149, RZ, 0x7610, R149 ;  /* 0x00007610ff957816 */ /* 0x000fc80000000095 */
[----:B------:R-:W2:Y:S01]  /*8930*/  @!P0 LDG.E.U8 R147, desc[UR26][R18.64] ;  /* 0x0000001a12938981 */ /* 0x000ea2000c1e1100 */
[----:B------:R-:W-:-:S03]  /*8940*/  PRMT R148, RZ, 0x7610, R148 ;  /* 0x00007610ff947816 */ /* 0x000fc60000000094 */
[----:B------:R-:W2:Y:S04]  /*8950*/  @!P3 LDG.E.U8 R149, desc[UR26][R14.64] ;  /* 0x0000001a0e95b981 */ /* 0x000ea8000c1e1100 */
[----:B------:R-:W2:Y:S01]  /*8960*/  @!P2 LDG.E.U8 R148, desc[UR26][R16.64] ;  /* 0x0000001a1094a981 */ /* 0x000ea2000c1e1100 */
[----:B0-----:R-:W-:-:S04]  /*8970*/  SHF.R.U32.HI R127, RZ, 0x6, R127 ;  /* 0x00000006ff7f7819 */ /* 0x001fc8000001167f */
[----:B------:R-:W-:Y:S02]  /*8980*/  SGXT.U32 R127, R127, 0x1 ;  /* 0x000000017f7f781a */ /* 0x000fe40000000000 */
[--C-:B-1----:R-:W-:Y:S02]  /*8990*/  SHF.R.U32.HI R126, RZ, 0x6, R235.reuse ;  /* 0x00000006ff7e7819 */ /* 0x102fe400000116eb */
[----:B------:R-:W-:Y:S02]  /*89a0*/  LOP3.LUT R127, R127, 0x1a, RZ, 0xfc, !PT ;  /* 0x0000001a7f7f7812 */ /* 0x000fe400078efcff */
[----:B------:R-:W-:Y:S02]  /*89b0*/  SHF.R.U32.HI R235, RZ, 0x6, R235 ;  /* 0x00000006ffeb7819 */ /* 0x000fe400000116eb */
[----:B------:R-:W-:Y:S02]  /*89c0*/  ISETP.GE.AND P0, PT, R127, UR30, PT ;  /* 0x0000001e7f007c0c */ /* 0x000fe4000bf06270 */
[----:B------:R-:W0:Y:S01]  /*89d0*/  S2R R127, SR_TID.X ;  /* 0x00000000007f7919 */ /* 0x000e220000002100 */
[----:B------:R-:W-:-:S02]  /*89e0*/  SGXT.U32 R235, R235, 0x1 ;  /* 0x00000001ebeb781a */ /* 0x000fc40000000000 */
[----:B------:R-:W-:Y:S02]  /*89f0*/  SGXT.U32 R126, R126, 0x1 ;  /* 0x000000017e7e781a */ /* 0x000fe40000000000 */
[----:B------:R-:W-:Y:S02]  /*8a00*/  LOP3.LUT R235, R235, 0xa, RZ, 0xfc, !PT ;  /* 0x0000000aebeb7812 */ /* 0x000fe400078efcff */
[----:B------:R-:W-:Y:S02]  /*8a10*/  LOP3.LUT R126, R126, 0x12, RZ, 0xfc, !PT ;  /* 0x000000127e7e7812 */ /* 0x000fe400078efcff */
[----:B------:R-:W-:Y:S02]  /*8a20*/  ISETP.GE.AND P2, PT, R235, UR30, PT ;  /* 0x0000001eeb007c0c */ /* 0x000fe4000bf46270 */
[----:B------:R-:W-:Y:S02]  /*8a30*/  ISETP.GE.AND P3, PT, R126, UR30, PT ;  /* 0x0000001e7e007c0c */ /* 0x000fe4000bf66270 */
[----:B------:R-:W-:-:S02]  /*8a40*/  PRMT R176, RZ, 0x7610, R176 ;  /* 0x00007610ffb07816 */ /* 0x000fc400000000b0 */
[----:B------:R-:W-:Y:S02]  /*8a50*/  PRMT R175, RZ, 0x7610, R175 ;  /* 0x00007610ffaf7816 */ /* 0x000fe400000000af */
[----:B------:R-:W-:-:S05]  /*8a60*/  PRMT R146, RZ, 0x7610, R146 ;  /* 0x00007610ff927816 */ /* 0x000fca0000000092 */
[----:B------:R-:W4:Y:S01]  /*8a70*/  @!P2 LDG.E.U8 R176, desc[UR26][R20.64] ;  /* 0x0000001a14b0a981 */ /* 0x000f22000c1e1100 */
[----:B------:R-:W-:-:S03]  /*8a80*/  ISETP.GE.AND P2, PT, R251, UR30, PT ;  /* 0x0000001efb007c0c */ /* 0x000fc6000bf46270 */
[----:B------:R-:W4:Y:S04]  /*8a90*/  @!P3 LDG.E.U8 R175, desc[UR26][R22.64] ;  /* 0x0000001a16afb981 */ /* 0x000f28000c1e1100 */
[----:B------:R-:W4:Y:S01]  /*8aa0*/  @!P0 LDG.E.U8 R146, desc[UR26][R24.64] ;  /* 0x0000001a18928981 */ /* 0x000f22000c1e1100 */
[----:B------:R-:W-:Y:S02]  /*8ab0*/  ISETP.GE.AND P0, PT, R247, UR30, PT ;  /* 0x0000001ef7007c0c */ /* 0x000fe4000bf06270 */
[----:B0-----:R-:W-:Y:S02]  /*8ac0*/  SHF.R.U32.HI R126, RZ, 0x6, R127 ;  /* 0x00000006ff7e7819 */ /* 0x001fe4000001167f */
[----:B------:R-:W-:Y:S02]  /*8ad0*/  PRMT R145, RZ, 0x7610, R145 ;  /* 0x00007610ff917816 */ /* 0x000fe40000000091 */
[----:B------:R-:W-:-:S02]  /*8ae0*/  SGXT.U32 R126, R126, 0x1 ;  /* 0x000000017e7e781a */ /* 0x000fc40000000000 */
[----:B------:R-:W-:Y:S02]  /*8af0*/  PRMT R144, RZ, 0x7610, R144 ;  /* 0x00007610ff907816 */ /* 0x000fe40000000090 */
[----:B------:R-:W-:Y:S01]  /*8b00*/  ISETP.GE.AND P3, PT, R244, UR30, PT ;  /* 0x0000001ef4007c0c */ /* 0x000fe2000bf66270 */
[----:B------:R-:W5:Y:S01]  /*8b10*/  @!P2 LDG.E.U8 R145, desc[UR26][R26.64] ;  /* 0x0000001a1a91a981 */ /* 0x000f62000c1e1100 */
[----:B------:R-:W-:Y:S02]  /*8b20*/  LOP3.LUT R126, R126, 0x4, RZ, 0xfc, !PT ;  /* 0x000000047e7e7812 */ /* 0x000fe400078efcff */
[----:B------:R-:W-:Y:S01]  /*8b30*/  ISETP.GE.AND P2, PT, R240, UR30, PT ;  /* 0x0000001ef0007c0c */ /* 0x000fe2000bf46270 */
[----:B------:R-:W5:Y:S01]  /*8b40*/  @!P0 LDG.E.U8 R144, desc[UR26][R28.64] ;  /* 0x0000001a1c908981 */ /* 0x000f62000c1e1100 */
[----:B------:R-:W-:Y:S02]  /*8b50*/  ISETP.GE.AND P0, PT, R126, UR30, PT ;  /* 0x0000001e7e007c0c */ /* 0x000fe4000bf06270 */
[----:B------:R-:W-:-:S02]  /*8b60*/  SHF.R.U32.HI R126, RZ, 0x6, R127 ;  /* 0x00000006ff7e7819 */ /* 0x000fc4000001167f */
[----:B------:R-:W-:Y:S02]  /*8b70*/  PRMT R143, RZ, 0x7610, R143 ;  /* 0x00007610ff8f7816 */ /* 0x000fe4000000008f */
[----:B------:R-:W-:Y:S02]  /*8b80*/  SGXT.U32 R126, R126, 0x1 ;  /* 0x000000017e7e781a */ /* 0x000fe40000000000 */
[----:B------:R-:W-:Y:S02]  /*8b90*/  PRMT R142, RZ, 0x7610, R142 ;  /* 0x00007610ff8e7816 */ /* 0x000fe4000000008e */
[----:B------:R-:W5:Y:S01]  /*8ba0*/  @!P3 LDG.E.U8 R143, desc[UR26][R30.64] ;  /* 0x0000001a1e8fb981 */ /* 0x000f62000c1e1100 */
[----:B------:R-:W-:-:S03]  /*8bb0*/  LOP3.LUT R126, R126, 0xc, RZ, 0xfc, !PT ;  /* 0x0000000c7e7e7812 */ /* 0x000fc600078efcff */
[----:B------:R-:W5:Y:S01]  /*8bc0*/  @!P2 LDG.E.U8 R142, desc[UR26][R32.64] ;  /* 0x0000001a208ea981 */ /* 0x000f62000c1e1100 */
[----:B------:R-:W-:Y:S02]  /*8bd0*/  ISETP.GE.AND P2, PT, R126, UR30, PT ;  /* 0x0000001e7e007c0c */ /* 0x000fe4000bf46270 */
[----:B------:R-:W-:Y:S02]  /*8be0*/  PRMT R141, RZ, 0x7610, R141 ;  /* 0x00007610ff8d7816 */ /* 0x000fe4000000008d */
[----:B------:R-:W-:-:S04]  /*8bf0*/  PRMT R140, RZ, 0x7610, R140 ;  /* 0x00007610ff8c7816 */ /* 0x000fc8000000008c */
[----:B------:R-:W5:Y:S05]  /*8c00*/  @!P0 LDG.E.U8 R141, desc[UR26][R34.64] ;  /* 0x0000001a228d8981 */ /* 0x000f6a000c1e1100 */
[----:B------:R-:W5:Y:S01]  /*8c10*/  @!P2 LDG.E.U8 R140, desc[UR26][R36.64] ;  /* 0x0000001a248ca981 */ /* 0x000f62000c1e1100 */
[--C-:B------:R-:W-:Y:S02]  /*8c20*/  SHF.R.U32.HI R126, RZ, 0x6, R127.reuse ;  /* 0x00000006ff7e7819 */ /* 0x100fe4000001167f */
[----:B------:R-:W-:-:S04]  /*8c30*/  SHF.R.U32.HI R127, RZ, 0x6, R127 ;  /* 0x00000006ff7f7819 */ /* 0x000fc8000001167f */
[----:B------:R-:W-:-:S04]  /*8c40*/  SGXT.U32 R127, R127, 0x1 ;  /* 0x000000017f7f781a */ /* 0x000fc80000000000 */
[----:B------:R-:W-:Y:S02]  /*8c50*/  LOP3.LUT R127, R127, 0x14, RZ, 0xfc, !PT ;  /* 0x000000147f7f7812 */ /* 0x000fe400078efcff */
[----:B------:R-:W-:Y:S02]  /*8c60*/  SGXT.U32 R126, R126, 0x1 ;  /* 0x000000017e7e781a */ /* 0x000fe40000000000 */
[----:B------:R-:W-:Y:S02]  /*8c70*/  ISETP.GE.AND P0, PT, R127, UR30, PT ;  /* 0x0000001e7f007c0c */ /* 0x000fe4000bf06270 */
[----:B------:R-:W0:Y:S01]  /*8c80*/  S2R R127, SR_TID.X ;  /* 0x00000000007f7919 */ /* 0x000e220000002100 */
[----:B------:R-:W-:Y:S02]  /*8c90*/  LOP3.LUT R126, R126, 0x1c, RZ, 0xfc, !PT ;  /* 0x0000001c7e7e7812 */ /* 0x000fe400078efcff */
[----:B------:R-:W-:Y:S02]  /*8ca0*/  PRMT R139, RZ, 0x7610, R139 ;  /* 0x00007610ff8b7816 */ /* 0x000fe4000000008b */
[----:B------:R-:W-:-:S02]  /*8cb0*/  ISETP.GE.AND P2, PT, R126, UR30, PT ;  /* 0x0000001e7e007c0c */ /* 0x000fc4000bf46270 */
[----:B------:R-:W-:-:S04]  /*8cc0*/  PRMT R138, RZ, 0x7610, R138 ;  /* 0x00007610ff8a7816 */ /* 0x000fc8000000008a */
[----:B------:R-:W5:Y:S01]  /*8cd0*/  @!P0 LDG.E.U8 R139, desc[UR26][R38.64] ;  /* 0x0000001a268b8981 */ /* 0x000f62000c1e1100 */
[----:B------:R-:W-:Y:S02]  /*8ce0*/  ISETP.GE.AND P0, PT, R250, UR30, PT ;  /* 0x0000001efa007c0c */ /* 0x000fe4000bf06270 */
[----:B------:R-:W-:-:S04]  /*8cf0*/  PRMT R174, RZ, 0x7610, R174 ;  /* 0x00007610ffae7816 */ /* 0x000fc800000000ae */
[----:B------:R-:W5:Y:S01]  /*8d00*/  @!P2 LDG.E.U8 R138, desc[UR26][R40.64] ;  /* 0x0000001a288aa981 */ /* 0x000f62000c1e1100 */
[----:B------:R-:W-:Y:S02]  /*8d10*/  ISETP.GE.AND P2, PT, R246, UR30, PT ;  /* 0x0000001ef6007c0c */ /* 0x000fe4000bf46270 */
[----:B------:R-:W-:-:S04]  /*8d20*/  PRMT R173, RZ, 0x7610, R173 ;  /* 0x00007610ffad7816 */ /* 0x000fc800000000ad */
[----:B------:R-:W5:Y:S01]  /*8d30*/  @!P0 LDG.E.U8 R174, desc[UR26][R42.64] ;  /* 0x0000001a2aae8981 */ /* 0x000f62000c1e1100 */
[----:B------:R-:W-:Y:S02]  /*8d40*/  ISETP.GE.AND P0, PT, R243, UR30, PT ;  /* 0x0000001ef3007c0c */ /* 0x000fe4000bf06270 */
[----:B0-----:R-:W-:-:S04]  /*8d50*/  SHF.R.U32.HI R126, RZ, 0x6, R127 ;  /* 0x00000006ff7e7819 */ /* 0x001fc8000001167f */
[----:B------:R-:W5:Y:S01]  /*8d60*/  @!P2 LDG.E.U8 R173, desc[UR26][R44.64] ;  /* 0x0000001a2cada981 */ /* 0x000f62000c1e1100 */
[----:B------:R-:W-:Y:S02]  /*8d70*/  ISETP.GE.AND P2, PT, R239, UR30, PT ;  /* 0x0000001eef007c0c */ /* 0x000fe4000bf46270 */
[----:B------:R-:W-:Y:S02]  /*8d80*/  SGXT.U32 R126, R126, 0x1 ;  /* 0x000000017e7e781a */ /* 0x000fe40000000000 */
[----:B------:R-:W-:Y:S02]  /*8d90*/  PRMT R172, RZ, 0x7610, R172 ;  /* 0x00007610ffac7816 */ /* 0x000fe400000000ac */
[----:B------:R-:W-:Y:S02]  /*8da0*/  LOP3.LUT R126, R126, 0x6, RZ, 0xfc, !PT ;  /* 0x000000067e7e7812 */ /* 0x000fe400078efcff */
[----:B------:R-:W-:Y:S02]  /*8db0*/  PRMT R171, RZ, 0x7610, R171 ;  /* 0x00007610ffab7816 */ /* 0x000fe400000000ab */
[----:B------:R-:W5:Y:S01]  /*8dc0*/  @!P0 LDG.E.U8 R172, desc[UR26][R46.64] ;  /* 0x0000001a2eac8981 */ /* 0x000f62000c1e1100 */
[----:B------:R-:W-:-:S02]  /*8dd0*/  ISETP.GE.AND P0, PT, R126, UR30, PT ;  /* 0x0000001e7e007c0c */ /* 0x000fc4000bf06270 */
[----:B------:R-:W-:Y:S01]  /*8de0*/  LEA.HI R126, R127, 0xe, RZ, 0x1a ;  /* 0x0000000e7f7e7811 */ /* 0x000fe200078fd0ff */
[----:B------:R-:W5:Y:S03]  /*8df0*/  @!P2 LDG.E.U8 R171, desc[UR26][R48.64] ;  /* 0x0000001a30aba981 */ /* 0x000f66000c1e1100 */
[----:B------:R-:W-:Y:S02]  /*8e00*/  ISETP.GE.AND P2, PT, R126, UR30, PT ;  /* 0x0000001e7e007c0c */ /* 0x000fe4000bf46270 */
[----:B------:R-:W-:Y:S02]  /*8e10*/  SHF.R.U32.HI R126, RZ, 0x6, R127 ;  /* 0x00000006ff7e7819 */ /* 0x000fe4000001167f */
[----:B------:R-:W-:Y:S02]  /*8e20*/  PRMT R170, RZ, 0x7610, R170 ;  /* 0x00007610ffaa7816 */ /* 0x000fe400000000aa */
[----:B------:R-:W-:-:S02]  /*8e30*/  SGXT.U32 R126, R126, 0x1 ;  /* 0x000000017e7e781a */ /* 0x000fc40000000000 */
[----:B------:R-:W-:Y:S02]  /*8e40*/  PRMT R169, RZ, 0x7610, R169 ;  /* 0x00007610ffa97816 */ /* 0x000fe400000000a9 */
[----:B------:R-:W-:Y:S01]  /*8e50*/  LOP3.LUT R126, R126, 0x16, RZ, 0xfc, !PT ;  /* 0x000000167e7e7812 */ /* 0x000fe200078efcff */
[----:B------:R-:W5:Y:S03]  /*8e60*/  @!P0 LDG.E.U8 R170, desc[UR26][R50.64] ;  /* 0x0000001a32aa8981 */ /* 0x000f66000c1e1100 */
[----:B------:R-:W-:Y:S01]  /*8e70*/  ISETP.GE.AND P0, PT, R126, UR30, PT ;  /* 0x0000001e7e007c0c */ /* 0x000fe2000bf06270 */
[----:B------:R-:W5:Y:S01]  /*8e80*/  @!P2 LDG.E.U8 R169, desc[UR26][R58.64] ;  /* 0x0000001a3aa9a981 */ /* 0x000f62000c1e1100 */
[----:B------:R-:W-:-:S04]  /*8e90*/  LEA.HI R126, R127, 0x1e, RZ, 0x1a ;  /* 0x0000001e7f7e7811 */ /* 0x000fc800078fd0ff */
[----:B------:R-:W-:Y:S02]  /*8ea0*/  ISETP.GE.AND P2, PT, R126, UR30, PT ;  /* 0x0000001e7e007c0c */ /* 0x000fe4000bf46270 */
[----:B------:R-:W-:Y:S02]  /*8eb0*/  PRMT R168, RZ, 0x7610, R168 ;  /* 0x00007610ffa87816 */ /* 0x000fe400000000a8 */
[----:B------:R-:W-:Y:S02]  /*8ec0*/  PRMT R167, RZ, 0x7610, R167 ;  /* 0x00007610ffa77816 */ /* 0x000fe400000000a7 */
[----:B------:R-:W-:Y:S02]  /*8ed0*/  LEA.HI R126, R127, 0x2e, RZ, 0x1a ;  /* 0x0000002e7f7e7811 */ /* 0x000fe400078fd0ff */
[----:B------:R-:W5:Y:S01]  /*8ee0*/  @!P0 LDG.E.U8 R168, desc[UR26][R52.64] ;  /* 0x0000001a34a88981 */ /* 0x000f62000c1e1100 */
[----:B------:R-:W-:-:S04]  /*8ef0*/  ISETP.GE.AND P0, PT, R249, UR30, PT ;  /* 0x0000001ef9007c0c */ /* 0x000fc8000bf06270 */
[----:B------:R-:W5:Y:S01]  /*8f00*/  @!P2 LDG.E.U8 R167, desc[UR26][R60.64] ;  /* 0x0000001a3ca7a981 */ /* 0x000f62000c1e1100 */
        /* <DEDUP_REMOVED lines=9> */
[----:B------:R-:W-:-:S04]  /*8fa0*/  PRMT R163, RZ, 0x7610, R163 ;  /* 0x00007610ffa37816 */ /* 0x000fc800000000a3 */
[----:B------:R-:W5:Y:S05]  /*8fb0*/  @!P0 LDG.E.U8 R164, desc[UR26][R56.64] ;  /* 0x0000001a38a48981 */ /* 0x000f6a000c1e1100 */
[----:B------:R-:W5:Y:S01]  /*8fc0*/  @!P2 LDG.E.U8 R163, desc[UR26][R64.64] ;  /* 0x0000001a40a3a981 */ /* 0x000f62000c1e1100 */
[----:B------:R-:W-:Y:S01]  /*8fd0*/  BAR.SYNC.DEFER_BLOCKING 0x0 ;  /* 0x0000000000007b1d */ /* 0x000fe20000010000 */
[----:B------:R-:W-:-:S04]  /*8fe0*/  LOP3.LUT R126, R127, 0x3f, RZ, 0xc0, !PT ;  /* 0x0000003f7f7e7812 */ /* 0x000fc800078ec0ff */
[----:B------:R-:W-:Y:S02]  /*8ff0*/  ISETP.GE.AND P0, PT, R126, UR30, PT ;  /* 0x0000001e7e007c0c */ /* 0x000fe4000bf06270 */
[----:B------:R-:W-:Y:S02]  /*9000*/  PRMT R162, RZ, 0x7610, R162 ;  /* 0x00007610ffa27816 */ /* 0x000fe400000000a2 */
[----:B------:R-:W-:Y:S02]  /*9010*/  PRMT R161, RZ, 0x7610, R161 ;  /* 0x00007610ffa17816 */ /* 0x000fe400000000a1 */
[----:B------:R-:W-:-:S07]  /*9020*/  PRMT R160, RZ, 0x7610, R160 ;  /* 0x00007610ffa07816 */ /* 0x000fce00000000a0 */
[----:B------:R-:W-:Y:S02]  /*9030*/  @!P0 IMAD.MOV.U32 R126, RZ, RZ, R71 ;  /* 0x000000ffff7e8224 */ /* 0x000fe400078e0047 */
[----:B------:R-:W-:Y:S01]  /*9040*/  @!P0 IMAD.MOV.U32 R127, RZ, RZ, R79 ;  /* 0x000000ffff7f8224 */ /* 0x000fe200078e004f */
[----:B------:R-:W5:Y:S04]  /*9050*/  @!P0 LDG.E.U8 R162, desc[UR26][R66.64] ;  /* 0x0000001a42a28981 */ /* 0x000f68000c1e1100 */
[----:B------:R0:W5:Y:S01]  /*9060*/  @!P0 LDG.E.U8 R161, desc[UR26][R126.64] ;  /* 0x0000001a7ea18981 */ /* 0x000162000c1e1100 */
[----:B------:R-:W-:Y:S01]  /*9070*/  PRMT R159, RZ, 0x7610, R159 ;  /* 0x00007610ff9f7816 */ /* 0x000fe2000000009f */
[----:B0-----:R-:W-:Y:S02]  /*9080*/  @!P0 IMAD.MOV.U32 R126, RZ, RZ, R78 ;  /* 0x000000ffff7e8224 */ /* 0x001fe400078e004e */
[----:B------:R-:W-:-:S05]  /*9090*/  @!P0 IMAD.MOV.U32 R127, RZ, RZ, R87 ;  /* 0x000000ffff7f8224 */ /* 0x000fca00078e0057 */
        /* <DEDUP_REMOVED lines=12> */
[----:B------:R0:W5:Y:S04]  /*9160*/  @!P0 LDG.E.U8 R157, desc[UR26][R126.64] ;  /* 0x0000001a7e9d8981 */ /* 0x000168000c1e1100 */
[----:B--2---:R1:W-:Y:S01]  /*9170*/  STS.U8 [R238+UR12+0x5000], R155 ;  /* 0x0050009bee007988 */ /* 0x0043e2000800000c */
[----:B0-----:R-:W-:Y:S02]  /*9180*/  @!P0 IMAD.MOV.U32 R126, RZ, RZ, R110 ;  /* 0x000000ffff7e8224 */ /* 0x001fe400078e006e */
[----:B------:R-:W-:Y:S01]  /*9190*/  @!P0 IMAD.MOV.U32 R127, RZ, RZ, R119 ;  /* 0x000000ffff7f8224 */ /* 0x000fe200078e0077 */
[----:B-1----:R-:W-:-:S04]  /*91a0*/  PRMT R155, RZ, 0x7610, R155 ;  /* 0x00007610ff9b7816 */ /* 0x002fc8000000009b */
[----:B------:R0:W2:Y:S04]  /*91b0*/  @!P0 LDG.E.U8 R156, desc[UR26][R126.64] ;  /* 0x0000001a7e9c8981 */ /* 0x0000a8000c1e1100 */
[----:B---3--:R1:W-:Y:S01]  /*91c0*/  STS.U8 [R238+UR12+0x5200], R154 ;  /* 0x0052009aee007988 */ /* 0x0083e2000800000c */
[----:B0-----:R-:W-:Y:S02]  /*91d0*/  @!P0 IMAD.MOV.U32 R126, RZ, RZ, R118 ;  /* 0x000000ffff7e8224 */ /* 0x001fe400078e0076 */
[----:B------:R-:W-:Y:S01]  /*91e0*/  @!P0 IMAD.MOV.U32 R127, RZ, RZ, R123 ;  /* 0x000000ffff7f8224 */ /* 0x000fe200078e007b */
[----:B-1----:R-:W-:-:S04]  /*91f0*/  PRMT R154, RZ, 0x7610, R154 ;  /* 0x00007610ff9a7816 */ /* 0x002fc8000000009a */
[----:B------:R0:W3:Y:S04]  /*9200*/  @!P0 LDG.E.U8 R155, desc[UR26][R126.64] ;  /* 0x0000001a7e9b8981 */ /* 0x0000e8000c1e1100 */
[----:B----4-:R1:W-:Y:S01]  /*9210*/  STS.U8 [R238+UR12+0x5400], R153 ;  /* 0x00540099ee007988 */ /* 0x0103e2000800000c */
[----:B0-----:R-:W-:Y:S02]  /*9220*/  @!P0 IMAD.MOV.U32 R126, RZ, RZ, R133 ;  /* 0x000000ffff7e8224 */ /* 0x001fe400078e0085 */
[----:B------:R-:W-:Y:S01]  /*9230*/  @!P0 IMAD.MOV.U32 R127, RZ, RZ, R132 ;  /* 0x000000ffff7f8224 */ /* 0x000fe200078e0084 */
[----:B-1----:R-:W-:-:S04]  /*9240*/  PRMT R153, RZ, 0x7610, R153 ;  /* 0x00007610ff997816 */ /* 0x002fc80000000099 */
[----:B------:R0:W4:Y:S04]  /*9250*/  @!P0 LDG.E.U8 R154, desc[UR26][R126.64] ;  /* 0x0000001a7e9a8981 */ /* 0x000128000c1e1100 */
[----:B-----5:R1:W-:Y:S01]  /*9260*/  STS.U8 [R238+UR12+0x5600], R152 ;  /* 0x00560098ee007988 */ /* 0x0203e2000800000c */
[----:B0-----:R-:W-:Y:S02]  /*9270*/  @!P0 IMAD.MOV.U32 R126, RZ, RZ, R180 ;  /* 0x000000ffff7e8224 */ /* 0x001fe400078e00b4 */
[----:B------:R-:W-:Y:S01]  /*9280*/  @!P0 IMAD.MOV.U32 R127, RZ, RZ, R179 ;  /* 0x000000ffff7f8224 */ /* 0x000fe200078e00b3 */
[----:B-1----:R-:W-:-:S04]  /*9290*/  PRMT R152, RZ, 0x7610, R152 ;  /* 0x00007610ff987816 */ /* 0x002fc80000000098 */
[----:B------:R0:W5:Y:S04]  /*92a0*/  @!P0 LDG.E.U8 R153, desc[UR26][R126.64] ;  /* 0x0000001a7e998981 */ /* 0x000168000c1e1100 */
[----:B------:R1:W-:Y:S01]  /*92b0*/  STS.U8 [R238+UR12+0x5800], R151 ;  /* 0x00580097ee007988 */ /* 0x0003e2000800000c */
[----:B0-----:R-:W-:Y:S02]  /*92c0*/  @!P0 IMAD.MOV.U32 R126, RZ, RZ, R188 ;  /* 0x000000ffff7e8224 */ /* 0x001fe400078e00bc */
[----:B------:R-:W-:Y:S01]  /*92d0*/  @!P0 IMAD.MOV.U32 R127, RZ, RZ, R187 ;  /* 0x000000ffff7f8224 */ /* 0x000fe200078e00bb */
[----:B-1----:R-:W-:-:S04]  /*92e0*/  PRMT R151, RZ, 0x7610, R151 ;  /* 0x00007610ff977816 */ /* 0x002fc80000000097 */
[----:B------:R0:W2:Y:S04]  /*92f0*/  @!P0 LDG.E.U8 R152, desc[UR26][R126.64] ;  /* 0x0000001a7e988981 */ /* 0x0000a8000c1e1100 */
        /* <DEDUP_REMOVED lines=64> */
[----:B------:R0:W2:Y:S02]  /*9700*/  @!P0 LDG.E.U8 R141, desc[UR26][R126.64] ;  /* 0x0000001a7e8d8981 */ /* 0x0000a4000c1e1100 */
[----:B0-----:R-:W-:Y:S02]  /*9710*/  @!P0 IMAD.MOV.U32 R126, RZ, RZ, R135 ;  /* 0x000000ffff7e8224 */ /* 0x001fe400078e0087 */
[----:B------:R-:W-:-:S05]  /*9720*/  @!P0 IMAD.MOV.U32 R127, RZ, RZ, R134 ;  /* 0x000000ffff7f8224 */ /* 0x000fca00078e0086 */
[----:B------:R0:W2:Y:S04]  /*9730*/  @!P0 LDG.E.U8 R140, desc[UR26][R126.64] ;  /* 0x0000001a7e8c8981 */ /* 0x0000a8000c1e1100 */
[----:B------:R1:W-:Y:S01]  /*9740*/  STS.U8 [R236+UR12+0x5500], R139 ;  /* 0x0055008bec007988 */ /* 0x0003e2000800000c */
[----:B0-----:R-:W-:Y:S02]  /*9750*/  @!P0 IMAD.MOV.U32 R126, RZ, RZ, R182 ;  /* 0x000000ffff7e8224 */ /* 0x001fe400078e00b6 */
[----:B------:R-:W-:Y:S01]  /*9760*/  @!P0 IMAD.MOV.U32 R127, RZ, RZ, R181 ;  /* 0x000000ffff7f8224 */ /* 0x000fe200078e00b5 */
[----:B-1----:R-:W-:Y:S01]  /*9770*/  PRMT R139, RZ, 0x7610, R139 ;  /* 0x00007610ff8b7816 */ /* 0x002fe2000000008b */
[----:B------:R0:W-:Y:S05]  /*9780*/  STS.U8 [R236+UR12+0x5700], R138 ;  /* 0x0057008aec007988 */ /* 0x0001ea000800000c */
[----:B------:R1:W2:Y:S01]  /*9790*/  @!P0 LDG.E.U8 R139, desc[UR26][R126.64] ;  /* 0x0000001a7e8b8981 */ /* 0x0002a2000c1e1100 */
[----:B0-----:R-:W-:-:S03]  /*97a0*/  PRMT R138, RZ, 0x7610, R138 ;  /* 0x00007610ff8a7816 */ /* 0x001fc6000000008a */
[----:B------:R0:W-:Y:S01]  /*97b0*/  STS.U8 [R236+UR12+0x5900], R174 ;  /* 0x005900aeec007988 */ /* 0x0001e2000800000c */
[----:B-1----:R-:W-:Y:S02]  /*97c0*/  @!P0 IMAD.MOV.U32 R126, RZ, RZ, R190 ;  /* 0x000000ffff7e8224 */ /* 0x002fe400078e00be */
[----:B------:R-:W-:Y:S01]  /*97d0*/  @!P0 IMAD.MOV.U32 R127, RZ, RZ, R189 ;  /* 0x000000ffff7f8224 */ /* 0x000fe200078e00bd */
[----:B0-----:R-:W-:-:S04]  /*97e0*/  PRMT R174, RZ, 0x7610, R174 ;  /* 0x00007610ffae7816 */ /* 0x001fc800000000ae */
[----:B------:R0:W3:Y:S04]  /*97f0*/  @!P0 LDG.E.U8 R138, desc[UR26][R126.64] ;  /* 0x0000001a7e8a8981 */ /* 0x0000e8000c1e1100 */
[----:B------:R1:W-:Y:S01]  /*9800*/  STS.U8 [R236+UR12+0x5b00], R173 ;  /* 0x005b00adec007988 */ /* 0x0003e2000800000c */
[----:B0-----:R-:W-:Y:S02]  /*9810*/  @!P0 IMAD.MOV.U32 R126, RZ, RZ, R198 ;  /* 0x000000ffff7e8224 */ /* 0x001fe400078e00c6 */
[----:B------:R-:W-:Y:S01]  /*9820*/  @!P0 IMAD.MOV.U32 R127, RZ, RZ, R197 ;  /* 0x000000ffff7f8224 */ /* 0x000fe200078e00c5 */
[----:B-1----:R-:W-:-:S04]  /*9830*/  PRMT R173, RZ, 0x7610, R173 ;  /* 0x00007610ffad7816 */ /* 0x002fc800000000ad */
[----:B------:R0:W4:Y:S04]  /*9840*/  @!P0 LDG.E.U8 R174, desc[UR26][R126.64] ;  /* 0x0000001a7eae8981 */ /* 0x000128000c1e1100 */
[----:B------:R1:W-:Y:S01]  /*9850*/  STS.U8 [R236+UR12+0x5d00], R172 ;  /* 0x005d00acec007988 */ /* 0x0003e2000800000c */
[----:B0-----:R-:W-:Y:S02]  /*9860*/  @!P0 IMAD.MOV.U32 R126, RZ, RZ, R206 ;  /* 0x000000ffff7e8224 */ /* 0x001fe400078e00ce */
[----:B------:R-:W-:Y:S01]  /*9870*/  @!P0 IMAD.MOV.U32 R127, RZ, RZ, R205 ;  /* 0x000000ffff7f8224 */ /* 0x000fe200078e00cd */
[----:B-1----:R-:W-:-:S04]  /*9880*/  PRMT R172, RZ, 0x7610, R172 ;  /* 0x00007610ffac7816 */ /* 0x002fc800000000ac */
[----:B------:R0:W5:Y:S01]  /*9890*/  @!P0 LDG.E.U8 R173, desc[UR26][R126.64] ;  /* 0x0000001a7ead8981 */ /* 0x000162000c1e1100 */
[----:B------:R-:W-:-:S03]  /*98a0*/  LOP3.LUT R235, R238, 0x30, RZ, 0x3c, !PT ;  /* 0x00000030eeeb7812 */ /* 0x000fc600078e3cff */
[----:B------:R1:W-:Y:S01]  /*98b0*/  STS.U8 [R236+UR12+0x5f00], R171 ;  /* 0x005f00abec007988 */ /* 0x0003e2000800000c */
        /* <DEDUP_REMOVED lines=168> */
[----:B------:R0:W5:Y:S02]  /*a340*/  @!P0 LDG.E.U8 R141, desc[UR26][R126.64] ;  /* 0x0000001a7e8d8981 */ /* 0x000164000c1e1100 */
[----:B0-----:R-:W-:Y:S02]  /*a350*/  @!P0 IMAD.MOV.U32 R126, RZ, RZ, R234 ;  /* 0x000000ffff7e8224 */ /* 0x001fe400078e00ea */
[----:B------:R-:W-:-:S05]  /*a360*/  @!P0 IMAD.MOV.U32 R127, RZ, RZ, R233 ;  /* 0x000000ffff7f8224 */ /* 0x000fca00078e00e9 */
[----:B------:R-:W5:Y:S04]  /*a370*/  @!P0 LDG.E.U8 R140, desc[UR26][R126.64] ;  /* 0x0000001a7e8c8981 */ /* 0x000f68000c1e1100 */
[----:B------:R0:W-:Y:S04]  /*a380*/  STS.U8 [R237+UR12+0x3280], R139 ;  /* 0x0032808bed007988 */ /* 0x0001e8000800000c */
        /* <DEDUP_REMOVED lines=18> */
[----:B--2---:R0:W-:Y:S04]  /*a4b0*/  STS.U8 [R236+UR12+0x3900], R157 ;  /* 0x0039009dec007988 */ /* 0x0041e8000800000c */
[----:B---3--:R0:W-:Y:S04]  /*a4c0*/  STS.U8 [R236+UR12+0x3b00], R156 ;  /* 0x003b009cec007988 */ /* 0x0081e8000800000c */
[----:B----4-:R0:W-:Y:S04]  /*a4d0*/  STS.U8 [R236+UR12+0x3d00], R155 ;  /* 0x003d009bec007988 */ /* 0x0101e8000800000c */
[----:B-----5:R0:W-:Y:S04]  /*a4e0*/  STS.U8 [R236+UR12+0x3f00], R154 ;  /* 0x003f009aec007988 */ /* 0x0201e8000800000c */
        /* <DEDUP_REMOVED lines=15> */
[----:B------:R0:W-:Y:S01]  /*a5e0*/  STS.U8 [R235+UR12+0x3f80], R140 ;  /* 0x003f808ceb007988 */ /* 0x0001e2000800000c */
[----:B------:R1:W-:Y:S06]  /*a5f0*/  MEMBAR.ALL.CTA ;  /* 0x0000000000007992 */ /* 0x0003ec0000008000 */
[----:B-1----:R-:W1:Y:S01]  /*a600*/  FENCE.VIEW.ASYNC.S ;  /* 0x00000000000073c6 */ /* 0x002e620000000000 */
[----:B------:R-:W-:Y:S01]  /*a610*/  ULEA UR10, UR31, UR12, 0x3 ;  /* 0x0000000c1f0a7291 */ /* 0x000fe2000f8e18ff */
[----:B------:R-:W-:-:S03]  /*a620*/  UMOV UR4, UR5 ;  /* 0x0000000500047c82 */ /* 0x000fc60008000000 */
[----:B------:R-:W-:Y:S01]  /*a630*/  UIADD3 UR10, UPT, UPT, UR10, 0x6000, URZ ;  /* 0x000060000a0a7890 */ /* 0x000fe2000fffe0ff */
[----:B-1----:R-:W-:Y:S06]  /*a640*/  BAR.SYNC.DEFER_BLOCKING 0x0 ;  /* 0x0000000000007b1d */ /* 0x002fec0000010000 */
[----:B0-----:R-:W-:Y:S05]  /*a650*/  BRA.U UP1, `(.L_x_9) ;  /* 0x0000000101387547 */ /* 0x001fea000b800000 */
[----:B------:R-:W-:Y:S01]  /*a660*/  UMOV UR20, UR6 ;  /* 0x0000000600147c82 */ /* 0x000fe20008000000 */
[----:B------:R-:W-:Y:S01]  /*a670*/  UMOV UR21, 0x80004020 ;  /* 0x8000402000157882 */ /* 0x000fe20000000000 */
[----:B------:R-:W-:Y:S01]  /*a680*/  UMOV UR22, UR8 ;  /* 0x0000000800167c82 */ /* 0x000fe20008000000 */
[----:B------:R-:W-:Y:S01]  /*a690*/  UMOV UR23, 0x80004020 ;  /* 0x8000402000177882 */ /* 0x000fe20000000000 */
[----:B------:R-:W-:Y:S01]  /*a6a0*/  UMOV UR24, 0x0 ;  /* 0x0000000000187882 */ /* 0x000fe20000000000 */
[----:B------:R-:W-:Y:S01]  /*a6b0*/  UMOV UR25, 0x4208490 ;  /* 0x0420849000197882 */ /* 0x000fe20000000000 */
[----:B------:R-:W-:Y:S01]  /*a6c0*/  UMOV UR11, URZ ;  /* 0x000000ff000b7c82 */ /* 0x000fe20008000000 */
[----:B------:R-:W-:Y:S01]  /*a6d0*/  UMOV UR36, 0x0 ;  /* 0x0000000000247882 */ /* 0x000fe20000000000 */
[----:B------:R-:W-:Y:S01]  /*a6e0*/  UMOV UR37, 0x4208490 ;  /* 0x0420849000257882 */ /* 0x000fe20000000000 */
[----:B------:R0:W-:Y:S01]  /*a6f0*/  UTCQMMA gdesc[UR20], gdesc[UR22], tmem[UR13], tmem[UR24], idesc[UR25], UPT ;  /* 0x00ff1816140075ea */ /* 0x0001e2000b80030d */
[----:B------:R-:W-:Y:S01]  /*a700*/  UMOV UR5, UR10 ;  /* 0x0000000a00057c82 */ /* 0x000fe20008000000 */
[----:B------:R0:W-:Y:S01]  /*a710*/  UTCQMMA gdesc[UR16], gdesc[UR18], tmem[UR13], tmem[UR36], idesc[UR37], UPT ;  /* 0x00ff2412100075ea */ /* 0x0001e2000b80030d */
[----:B------:R0:W-:Y:S01]  /*a720*/  UTCBAR [UR5], URZ ;  /* 0x000000ff050073e9 */ /* 0x0001e200080000ff */
[----:B------:R-:W-:-:S02]  /*a730*/  NOP ;  /* 0x0000000000007918 */ /* 0x000fc40000000000 */
.L_x_9:
[----:B------:R-:W-:Y:S01]  /*a740*/  UIADD3 UR31, UPT, UPT, UR31, 0x1, URZ ;  /* 0x000000011f1f7890 */ /* 0x000fe2000fffe0ff */
[----:B------:R-:W-:Y:S01]  /*a750*/  IMAD.U32 R126, RZ, RZ, UR4 ;  /* 0x00000004ff7e7e24 */ /* 0x000fe2000f8e00ff */
[----:B------:R-:W-:Y:S02]  /*a760*/  UIADD3 UR29, UPT, UPT, UR29, -0x1, URZ ;  /* 0xffffffff1d1d7890 */ /* 0x000fe4000fffe0ff */
[----:B------:R-:W-:Y:S02]  /*a770*/  UISETP.GT.AND UP2, UPT, UR31, 0x1, UPT ;  /* 0x000000011f00788c */ /* 0x000fe4000bf44270 */
[----:B------:R-:W-:Y:S02]  /*a780*/  UIADD3 UR30, UPT, UPT, UR30, -0x40, URZ ;  /* 0xffffffc01e1e7890 */ /* 0x000fe4000fffe0ff */
[----:B0-----:R-:W-:Y:S02]  /*a790*/  USEL UR5, URZ, 0x1, !UP2 ;  /* 0x00000001ff057887 */ /* 0x001fe4000d000000 */
[----:B------:R-:W-:-:S02]  /*a7a0*/  USEL UR31, UR31, URZ, !UP2 ;  /* 0x000000ff1f1f7287 */ /* 0x000fc4000d000000 */
[----:B------:R-:W-:Y:S02]  /*a7b0*/  UISETP.NE.U32.AND UP2, UPT, UR29, URZ, UPT ;  /* 0x000000ff1d00728c */ /* 0x000fe4000bf45070 */
[----:B------:R-:W-:-:S07]  /*a7c0*/  ULOP3.LUT UR5, UR4, UR5, URZ, 0x3c, !UPT ;  /* 0x0000000504057292 */ /* 0x000fce000f8e3cff */
[----:B------:R-:W-:Y:S05]  /*a7d0*/  BRA.U UP2, `(.L_x_10) ;  /* 0xffffffd102787547 */ /* 0x000fea000b83ffff */
.L_x_7:
[----:B------:R-:W-:Y:S01]  /*a7e0*/  UISETP.GE.AND UP1, UPT, UR32, 0x40, UPT ;  /* 0x000000402000788c */ /* 0x000fe2000bf26270 */
[----:B------:R-:W1:Y:S08]  /*a7f0*/  LDCU.128 UR16, c[0x0][0x390] ;  /* 0x00007200ff1077ac */ /* 0x000e700008000c00 */
[----:B------:R-:W-:Y:S05]  /*a800*/  BRA.U !UP1, `(.L_x_11) ;  /* 0x0000000109107547 */ /* 0x000fea000b800000 */
[----:B------:R-:W-:-:S06]  /*a810*/  USHF.L.U32 UR4, UR4, 0x1f, URZ ;  /* 0x0000001f04047899 */ /* 0x000fcc00080006ff */
[----:B------:R-:W-:-:S04]  /*a820*/  IMAD.U32 R2, RZ, RZ, UR4 ;  /* 0x00000004ff027e24 */ /* 0x000fc8000f8e00ff */
[----:B------:R-:W2:Y:S02]  /*a830*/  SYNCS.PHASECHK.TRANS64.TRYWAIT P0, [UR10], R2 ;  /* 0x00000002ff0075a7 */ /* 0x000ea4000800110a */
[----:B--2---:R-:W-:Y:S05]  /*a840*/  @!P0 BRA `(.L_x_12) ;  /* 0x0000002c00048947 */ /* 0x004fea0003800000 */
.L_x_11:
[----:B------:R-:W2:Y:S01]  /*a850*/  LDL.LU R73, [R1+0xf4] ;  /* 0x0000f40001497983 */ /* 0x000ea20000300800 */
[----:B------:R-:W3:Y:S03]  /*a860*/  LDCU UR4, c[0x0][0x3b4] ;  /* 0x00007680ff0477ac */ /* 0x000ee60008000800 */
[----:B------:R-:W4:Y:S04]  /*a870*/  LDL.LU R72, [R1+0xf0] ;  /* 0x0000f00001487983 */ /* 0x000f280000300800 */
[----:B------:R-:W5:Y:S04]  /*a880*/  LDL.LU R70, [R1+0xec] ;  /* 0x0000ec0001467983 */ /* 0x000f680000300800 */
[----:B------:R-:W2:Y:S04]  /*a890*/  LDL.LU R68, [R1+0xe8] ;  /* 0x0000e80001447983 */ /* 0x000ea80000300800 */
[----:B------:R-:W2:Y:S01]  /*a8a0*/  LDL.LU R71, [R1] ;  /* 0x0000000001477983 */ /* 0x000ea20000300800 */
[----:B------:R-:W-:Y:S01]  /*a8b0*/  LEA R238, R238, UR12, 0x4 ;  /* 0x0000000ceeee7c11 */ /* 0x000fe2000f8e20ff */
[----:B------:R-:W-:Y:S06]  /*a8c0*/  BAR.SYNC.DEFER_BLOCKING 0x0 ;  /* 0x0000000000007b1d */ /* 0x000fec0000010000 */
[----:B------:R-:W0:Y:S01]  /*a8d0*/  S2R R74, SR_TID.X ;  /* 0x00000000004a7919 */ /* 0x000e220000002100 */
[----:B------:R-:W1:Y:S02]  /*a8e0*/  @!P1 SYNCS.CCTL.IV [UR12+0x6000] ;  /* 0x00600000ff0099b1 */ /* 0x000e64000800000c */
[----:B-1----:R-:W-:Y:S06]  /*a8f0*/  BAR.SYNC.DEFER_BLOCKING 0x0 ;  /* 0x0000000000007b1d */ /* 0x002fec0000010000 */
[----:B------:R-:W-:Y:S01]  /*a900*/  LDTM.16dp32bit_t0_t15.x64 R4, tmem[UR14] ;  /* 0x0000000e000479ee */ /* 0x000fe20008b00000 */
[----:B------:R-:W1:Y:S01]  /*a910*/  LDTM.16dp32bit_t16_t31.x64 R4, tmem[UR14+0x40] ;  /* 0x0000400e000479ee */ /* 0x000e620008b20000 */
[----:B0-----:R-:W-:-:S02]  /*a920*/  IMAD.SHL.U32 R3, R74, 0x80, RZ ;  /* 0x000000804a037824 */ /* 0x001fc400078e00ff */
[----:B------:R-:W-:-:S03]  /*a930*/  IMAD.SHL.U32 R2, R74, 0x10, RZ ;  /* 0x000000104a027824 */ /* 0x000fc600078e00ff */
[----:B------:R-:W-:Y:S01]  /*a940*/  LOP3.LUT R69, R3, 0x800, RZ, 0xc0, !PT ;  /* 0x0000080003457812 */ /* 0x000fe200078ec0ff */
[----:B------:R-:W-:Y:S01]  /*a950*/  IMAD.SHL.U32 R3, R74, 0x8, RZ ;  /* 0x000000084a037824 */ /* 0x000fe200078e00ff */
[----:B------:R-:W-:Y:S01]  /*a960*/  LOP3.LUT R2, R2, 0xf0, RZ, 0xc0, !PT ;  /* 0x000000f002027812 */ /* 0x000fe200078ec0ff */
[----:B------:R-:W0:Y:S01]  /*a970*/  @!P1 SYNCS.CCTL.IV [UR12+0x6008] ;  /* 0x00600800ff0099b1 */ /* 0x000e22000800000c */
[----:B------:R-:W-:Y:S02]  /*a980*/  NOP ;  /* 0x0000000000007918 */ /* 0x000fe40000000000 */
[----:B------:R-:W-:Y:S02]  /*a990*/  IADD3 R2, PT, PT, R2, UR12, R69 ;  /* 0x0000000c02027c10 */ /* 0x000fe4000fffe045 */
[----:B------:R-:W-:Y:S02]  /*a9a0*/  LOP3.LUT R3, R3, 0x300, RZ, 0xc0, !PT ;  /* 0x0000030003037812 */ /* 0x000fe400078ec0ff */
[----:B-1----:R-:W-:-:S02]  /*a9b0*/  F2FP.SATFINITE.E5M2.F32.PACK_AB_MERGE_C R4, R5, R4, RZ ;  /* 0x000000040504723e */ /* 0x002fc400048060ff */
[----:B------:R-:W-:Y:S02]  /*a9c0*/  F2FP.SATFINITE.E5M2.F32.PACK_AB_MERGE_C R6, R7, R6, RZ ;  /* 0x000000060706723e */ /* 0x000fe400048060ff */
[----:B------:R-:W-:Y:S02]  /*a9d0*/  F2FP.SATFINITE.E5M2.F32.PACK_AB_MERGE_C R8, R9, R8, RZ ;  /* 0x000000080908723e */ /* 0x000fe400048060ff */
[----:B------:R-:W-:Y:S02]  /*a9e0*/  F2FP.SATFINITE.E5M2.F32.PACK_AB_MERGE_C R12, R13, R12, RZ ;  /* 0x0000000c0d0c723e */ /* 0x000fe400048060ff */
[----:B------:R-:W-:Y:S02]  /*a9f0*/  F2FP.SATFINITE.E5M2.F32.PACK_AB_MERGE_C R14, R15, R14, RZ ;  /* 0x0000000e0f0e723e */ /* 0x000fe400048060ff */
[----:B------:R-:W-:Y:S02]  /*aa00*/  F2FP.SATFINITE.E5M2.F32.PACK_AB_MERGE_C R16, R17, R16, RZ ;  /* 0x000000101110723e */ /* 0x000fe400048060ff */
[----:B------:R-:W-:-:S02]  /*aa10*/  F2FP.SATFINITE.E5M2.F32.PACK_AB_MERGE_C R20, R21, R20, RZ ;  /* 0x000000141514723e */ /* 0x000fc400048060ff */
[----:B------:R-:W-:Y:S02]  /*aa20*/  F2FP.SATFINITE.E5M2.F32.PACK_AB_MERGE_C R22, R23, R22, RZ ;  /* 0x000000161716723e */ /* 0x000fe400048060ff */
[----:B------:R-:W-:Y:S02]  /*aa30*/  F2FP.SATFINITE.E5M2.F32.PACK_AB_MERGE_C R24, R25, R24, RZ ;  /* 0x000000181918723e */ /* 0x000fe400048060ff */
[----:B------:R-:W-:Y:S02]  /*aa40*/  F2FP.SATFINITE.E5M2.F32.PACK_AB_MERGE_C R18, R19, R18, RZ ;  /* 0x000000121312723e */ /* 0x000fe400048060ff */
[----:B------:R-:W-:Y:S02]  /*aa50*/  F2FP.SATFINITE.E5M2.F32.PACK_AB_MERGE_C R32, R33, R32, RZ ;  /* 0x000000202120723e */ /* 0x000fe400048060ff */
[----:B------:R-:W-:Y:S02]  /*aa60*/  F2FP.SATFINITE.E5M2.F32.PACK_AB_MERGE_C R34, R35, R34, RZ ;  /* 0x000000222322723e */ /* 0x000fe400048060ff */
[----:B------:R-:W-:-:S02]  /*aa70*/  F2FP.SATFINITE.E5M2.F32.PACK_AB_MERGE_C R36, R37, R36, RZ ;  /* 0x000000242524723e */ /* 0x000fc400048060ff */
[----:B------:R-:W-:Y:S02]  /*aa80*/  LOP3.LUT R19, R4, 0xffff, RZ, 0xc0, !PT ;  /* 0x0000ffff04137812 */ /* 0x000fe400078ec0ff */
[----:B------:R-:W-:Y:S02]  /*aa90*/  LOP3.LUT R21, R8, 0xffff, RZ, 0xc0, !PT ;  /* 0x0000ffff08157812 */ /* 0x000fe400078ec0ff */
[----:B------:R-:W-:Y:S02]  /*aaa0*/  LOP3.LUT R12, R12, 0xffff, RZ, 0xc0, !PT ;  /* 0x0000ffff0c0c7812 */ /* 0x000fe400078ec0ff */
[----:B------:R-:W-:Y:S02]  /*aab0*/  LOP3.LUT R23, R14, 0xffff, RZ, 0xc0, !PT ;  /* 0x0000ffff0e177812 */ /* 0x000fe400078ec0ff */
[----:B------:R-:W-:Y:S02]  /*aac0*/  LOP3.LUT R33, R16, 0xffff, RZ, 0xc0, !PT ;  /* 0x0000ffff10217812 */ /* 0x000fe400078ec0ff */
[----:B------:R-:W-:-:S02]  /*aad0*/  F2FP.SATFINITE.E5M2.F32.PACK_AB_MERGE_C R28, R29, R28, RZ ;  /* 0x0000001c1d1c723e */ /* 0x000fc400048060ff */
[----:B------:R-:W-:Y:S02]  /*aae0*/  F2FP.SATFINITE.E5M2.F32.PACK_AB_MERGE_C R30, R31, R30, RZ ;  /* 0x0000001e1f1e723e */ /* 0x000fe400048060ff */
[----:B------:R-:W-:Y:S02]  /*aaf0*/  F2FP.SATFINITE.E5M2.F32.PACK_AB_MERGE_C R38, R39, R38, RZ ;  /* 0x000000262726723e */ /* 0x000fe400048060ff */
[----:B------:R-:W-:Y:S02]  /*ab00*/  F2FP.SATFINITE.E5M2.F32.PACK_AB_MERGE_C R40, R41, R40, RZ ;  /* 0x000000282928723e */ /* 0x000fe400048060ff */
[----:B------:R-:W-:Y:S02]  /*ab10*/  LOP3.LUT R20, R20, 0xffff, RZ, 0xc0, !PT ;  /* 0x0000ffff14147812 */ /* 0x000fe400078ec0ff */
[----:B------:R-:W-:Y:S02]  /*ab20*/  LOP3.LUT R37, R24, 0xffff, RZ, 0xc0, !PT ;  /* 0x0000ffff18257812 */ /* 0x000fe400078ec0ff */
[----:B------:R-:W-:Y:S01]  /*ab30*/  LOP3.LUT R35, R22, 0xffff, RZ, 0xc0, !PT ;  /* 0x0000ffff16237812 */ /* 0x000fe200078ec0ff */
[----:B------:R-:W3:Y:S01]  /*ab40*/  LDL.LU R24, [R1+0xfc] ;  /* 0x0000fc0001187983 */ /* 0x000ee20000300800 */
[----:B------:R-:W-:-:S02]  /*ab50*/  F2FP.SATFINITE.E5M2.F32.PACK_AB_MERGE_C R44, R45, R44, RZ ;  /* 0x0000002c2d2c723e */ /* 0x000fc400048060ff */
[----:B------:R-:W-:Y:S02]  /*ab60*/  F2FP.SATFINITE.E5M2.F32.PACK_AB_MERGE_C R46, R47, R46, RZ ;  /* 0x0000002e2f2e723e */ /* 0x000fe400048060ff */
[----:B------:R-:W-:Y:S02]  /*ab70*/  F2FP.SATFINITE.E5M2.F32.PACK_AB_MERGE_C R48, R49, R48, RZ ;  /* 0x000000303130723e */ /* 0x000fe400048060ff */
[----:B------:R-:W-:Y:S02]  /*ab80*/  F2FP.SATFINITE.E5M2.F32.PACK_AB_MERGE_C R42, R43, R42, RZ ;  /* 0x0000002a2b2a723e */ /* 0x000fe400048060ff */
[----:B------:R-:W-:Y:S02]  /*ab90*/  F2FP.SATFINITE.E5M2.F32.PACK_AB_MERGE_C R52, R53, R52, RZ ;  /* 0x000000343534723e */ /* 0x000fe400048060ff */
[----:B------:R-:W-:Y:S02]  /*aba0*/  F2FP.SATFINITE.E5M2.F32.PACK_AB_MERGE_C R54, R55, R54, RZ ;  /* 0x000000363736723e */ /* 0x000fe400048060ff */
[----:B------:R-:W-:-:S02]  /*abb0*/  F2FP.SATFINITE.E5M2.F32.PACK_AB_MERGE_C R56, R57, R56, RZ ;  /* 0x000000383938723e */ /* 0x000fc400048060ff */
[----:B------:R-:W-:Y:S02]  /*abc0*/  PRMT R4, R33, 0x3340, R0 ;  /* 0x0000334021047816 */ /* 0x000fe40000000000 */
[----:B------:R-:W-:Y:S02]  /*abd0*/  PRMT R5, R12, 0x3340, R23 ;  /* 0x000033400c057816 */ /* 0x000fe40000000017 */
[----:B------:R-:W-:Y:S02]  /*abe0*/  PRMT R7, R20, 0x3340, R35 ;  /* 0x0000334014077816 */ /* 0x000fe40000000023 */
[----:B------:R-:W-:Y:S02]  /*abf0*/  LOP3.LUT R28, R28, 0xffff, RZ, 0xc0, !PT ;  /* 0x0000ffff1c1c7812 */ /* 0x000fe400078ec0ff */
[----:B------:R-:W-:Y:S02]  /*ac00*/  LOP3.LUT R39, R30, 0xffff, RZ, 0xc0, !PT ;  /* 0x0000ffff1e277812 */ /* 0x000fe400078ec0ff */
[----:B------:R-:W-:-:S02]  /*ac10*/  LOP3.LUT R41, R32, 0xffff, RZ, 0xc0, !PT ;  /* 0x0000ffff20297812 */ /* 0x000fc400078ec0ff */
[----:B------:R-:W-:Y:S02]  /*ac20*/  LOP3.LUT R36, R36, 0xffff, RZ, 0xc0, !PT ;  /* 0x0000ffff24247812 */ /* 0x000fe400078ec0ff */
[----:B------:R-:W-:Y:S02]  /*ac30*/  LOP3.LUT R43, R38, 0xffff, RZ, 0xc0, !PT ;  /* 0x0000ffff262b7812 */ /* 0x000fe400078ec0ff */
[----:B------:R-:W-:Y:S02]  /*ac40*/  LOP3.LUT R45, R40, 0xffff, RZ, 0xc0, !PT ;  /* 0x0000ffff282d7812 */ /* 0x000fe400078ec0ff */
[----:B------:R-:W-:Y:S02]  /*ac50*/  LOP3.LUT R44, R44, 0xffff, RZ, 0xc0, !PT ;  /* 0x0000ffff2c2c7812 */ /* 0x000fe400078ec0ff */
[----:B------:R-:W-:Y:S02]  /*ac60*/  LOP3.LUT R47, R46, 0xffff, RZ, 0xc0, !PT ;  /* 0x0000ffff2e2f7812 */ /* 0x000fe400078ec0ff */
[----:B------:R-:W-:-:S02]  /*ac70*/  LOP3.LUT R49, R48, 0xffff, RZ, 0xc0, !PT ;  /* 0x0000ffff30317812 */ /* 0x000fc400078ec0ff */
[----:B------:R-:W-:Y:S02]  /*ac80*/  F2FP.SATFINITE.E5M2.F32.PACK_AB_MERGE_C R10, R11, R10, RZ ;  /* 0x0000000a0b0a723e */ /* 0x000fe400048060ff */
[----:B------:R-:W-:Y:S02]  /*ac90*/  F2FP.SATFINITE.E5M2.F32.PACK_AB_MERGE_C R50, R51, R50, RZ ;  /* 0x000000323332723e */ /* 0x000fe400048060ff */
[----:B------:R-:W-:Y:S02]  /*aca0*/  PRMT R11, R5, 0x5410, R4 ;  /* 0x00005410050b7816 */ /* 0x000fe40000000004 */
[----:B------:R-:W-:Y:S02]  /*acb0*/  LOP3.LUT R52, R52, 0xffff, RZ, 0xc0, !PT ;  /* 0x0000ffff34347812 */ /* 0x000fe400078ec0ff */
[----:B------:R-:W-:Y:S02]  /*acc0*/  LOP3.LUT R51, R54, 0xffff, RZ, 0xc0, !PT ;  /* 0x0000ffff36337812 */ /* 0x000fe400078ec0ff */
[----:B------:R-:W-:-:S02]  /*acd0*/  LOP3.LUT R53, R56, 0xffff, RZ, 0xc0, !PT ;  /* 0x0000ffff38357812 */ /* 0x000fc400078ec0ff */
[----:B------:R-:W-:Y:S02]  /*ace0*/  F2FP.SATFINITE.E5M2.F32.PACK_AB_MERGE_C R60, R61, R60, RZ ;  /* 0x0000003c3d3c723e */ /* 0x000fe400048060ff */
[----:B------:R-:W-:Y:S02]  /*acf0*/  F2FP.SATFINITE.E5M2.F32.PACK_AB_MERGE_C R62, R63, R62, RZ ;  /* 0x0000003e3f3e723e */ /* 0x000fe400048060ff */
[----:B------:R-:W-:Y:S02]  /*ad00*/  F2FP.SATFINITE.E5M2.F32.PACK_AB_MERGE_C R64, R65, R64, RZ ;  /* 0x000000404140723e */ /* 0x000fe400048060ff */
[--C-:B------:R-:W-:Y:S02]  /*ad10*/  PRMT R4, R45, 0x3340, R0.reuse ;  /* 0x000033402d047816 */ /* 0x100fe40000000000 */
[----:B------:R-:W-:Y:S02]  /*ad20*/  PRMT R5, R36, 0x3340, R43 ;  /* 0x0000334024057816 */ /* 0x000fe4000000002b */
[----:B------:R-:W-:-:S02]  /*ad30*/  PRMT R8, R53, 0x3340, R0 ;  /* 0x0000334035087816 */ /* 0x000fc40000000000 */
[----:B------:R-:W-:Y:S02]  /*ad40*/  PRMT R17, R52, 0x3340, R51 ;  /* 0x0000334034117816 */ /* 0x000fe40000000033 */
[----:B------:R-:W-:Y:S02]  /*ad50*/  F2FP.SATFINITE.E5M2.F32.PACK_AB_MERGE_C R26, R27, R26, RZ ;  /* 0x0000001a1b1a723e */ /* 0x000fe400048060ff */
[----:B------:R-:W-:Y:S02]  /*ad60*/  PRMT R25, R5, 0x5410, R4 ;  /* 0x0000541005197816 */ /* 0x000fe40000000004 */
[----:B------:R-:W-:Y:S02]  /*ad70*/  LOP3.LUT R60, R60, 0xffff, RZ, 0xc0, !PT ;  /* 0x0000ffff3c3c7812 */ /* 0x000fe400078ec0ff */
[----:B------:R-:W-:Y:S02]  /*ad80*/  LOP3.LUT R55, R62, 0xffff, RZ, 0xc0, !PT ;  /* 0x0000ffff3e377812 */ /* 0x000fe400078ec0ff */
[----:B------:R-:W-:-:S02]  /*ad90*/  LOP3.LUT R57, R64, 0xffff, RZ, 0xc0, !PT ;  /* 0x0000ffff40397812 */ /* 0x000fc400078ec0ff */
[----:B------:R-:W-:Y:S02]  /*ada0*/  SHF.R.U32.HI R4, RZ, 0x8, R21 ;  /* 0x00000008ff047819 */ /* 0x000fe40000011615 */
[----:B------:R-:W-:Y:S02]  /*adb0*/  SHF.R.U32.HI R5, RZ, 0x8, R12 ;  /* 0x00000008ff057819 */ /* 0x000fe4000001160c */
[----:B------:R-:W-:Y:S02]  /*adc0*/  PRMT R29, R17, 0x5410, R8 ;  /* 0x00005410111d7816 */ /* 0x000fe40000000008 */
[----:B------:R-:W-:Y:S02]  /*add0*/  PRMT R8, R60, 0x3340, R55 ;  /* 0x000033403c087816 */ /* 0x000fe40000000037 */
[----:B------:R-:W-:Y:S02]  /*ade0*/  LOP3.LUT R4, R4, 0xffff, RZ, 0xc0, !PT ;  /* 0x0000ffff04047812 */ /* 0x000fe400078ec0ff */
[----:B------:R-:W-:-:S02]  /*adf0*/  LOP3.LUT R5, R5, 0xffff, RZ, 0xc0, !PT ;  /* 0x0000ffff05057812 */ /* 0x000fc400078ec0ff */
[----:B------:R-:W-:Y:S02]  /*ae00*/  LOP3.LUT R10, R10, 0xffff, RZ, 0xc0, !PT ;  /* 0x0000ffff0a0a7812 */ /* 0x000fe400078ec0ff */
[----:B------:R-:W-:Y:S02]  /*ae10*/  LOP3.LUT R26, R26, 0xffff, RZ, 0xc0, !PT ;  /* 0x0000ffff1a1a7812 */ /* 0x000fe400078ec0ff */
[----:B------:R-:W-:Y:S02]  /*ae20*/  LOP3.LUT R18, R18, 0xffff, RZ, 0xc0, !PT ;  /* 0x0000ffff12127812 */ /* 0x000fe400078ec0ff */
[----:B------:R-:W-:Y:S02]  /*ae30*/  LOP3.LUT R34, R34, 0xffff, RZ, 0xc0, !PT ;  /* 0x0000ffff22227812 */ /* 0x000fe400078ec0ff */
[----:B------:R-:W-:Y:S02]  /*ae40*/  F2FP.SATFINITE.E5M2.F32.PACK_AB_MERGE_C R58, R59, R58, RZ ;  /* 0x0000003a3b3a723e */ /* 0x000fe400048060ff */
[----:B------:R-:W-:-:S02]  /*ae50*/  F2FP.SATFINITE.E5M2.F32.PACK_AB_MERGE_C R66, R67, R66, RZ ;  /* 0x000000424342723e */ /* 0x000fc400048060ff */
[----:B--2---:R-:W-:Y:S02]  /*ae60*/  ISETP.GE.AND P0, PT, R71, UR18, PT ;  /* 0x0000001247007c0c */ /* 0x004fe4000bf06270 */
[----:B------:R-:W-:Y:S02]  /*ae70*/  LOP3.LUT R42, R42, 0xffff, RZ, 0xc0, !PT ;  /* 0x0000ffff2a2a7812 */ /* 0x000fe400078ec0ff */
[----:B-----5:R-:W-:Y:S02]  /*ae80*/  ISETP.LT.AND P4, PT, R70, UR19, !P0 ;  /* 0x0000001346007c0c */ /* 0x020fe4000c781270 */
[----:B------:R-:W-:Y:S02]  /*ae90*/  LOP3.LUT R70, R6, 0xffff, RZ, 0xc0, !PT ;  /* 0x0000ffff06467812 */ /* 0x000fe400078ec0ff */
[----:B------:R-:W-:Y:S01]  /*aea0*/  ISETP.LT.AND P3, PT, R68, UR19, !P0 ;  /* 0x0000001344007c0c */ /* 0x000fe2000c761270 */
[----:B------:R-:W-:Y:S01]  /*aeb0*/  IMAD.IADD R68, R3, 0x1, R2 ;  /* 0x0000000103447824 */ /* 0x000fe200078e0202 */
[----:B------:R-:W-:-:S02]  /*aec0*/  PRMT R2, R21, 0x3340, R0 ;  /* 0x0000334015027816 */ /* 0x000fc40000000000 */
[----:B------:R-:W-:Y:S02]  /*aed0*/  PRMT R3, R19, 0x3340, R70 ;  /* 0x0000334013037816 */ /* 0x000fe40000000046 */
[----:B------:R-:W-:Y:S02]  /*aee0*/  PRMT R6, R37, 0x3340, R0 ;  /* 0x0000334025067816 */ /* 0x000fe40000000000 */
[----:B------:R-:W-:Y:S02]  /*aef0*/  PRMT R9, R3, 0x5410, R2 ;  /* 0x0000541003097816 */ /* 0x000fe40000000002 */
[----:B------:R-:W-:Y:S02]  /*af00*/  PRMT R13, R7, 0x5410, R6 ;  /* 0x00005410070d7816 */ /* 0x000fe40000000006 */
[----:B------:R-:W-:Y:S02]  /*af10*/  PRMT R2, R41, 0x3340, R0 ;  /* 0x0000334029027816 */ /* 0x000fe40000000000 */
[----:B------:R-:W-:-:S02]  /*af20*/  PRMT R3, R28, 0x3340, R39 ;  /* 0x000033401c037816 */ /* 0x000fc40000000027 */
[----:B------:R-:W-:Y:S02]  /*af30*/  PRMT R6, R49, 0x3340, R0 ;  /* 0x0000334031067816 */ /* 0x000fe40000000000 */
[----:B------:R-:W-:Y:S02]  /*af40*/  PRMT R7, R44, 0x3340, R47 ;  /* 0x000033402c077816 */ /* 0x000fe4000000002f */
[----:B------:R-:W-:Y:S02]  /*af50*/  PRMT R15, R3, 0x5410, R2 ;  /* 0x00005410030f7816 */ /* 0x000fe40000000002 */
[----:B------:R-:W-:Y:S02]  /*af60*/  PRMT R27, R7, 0x5410, R6 ;  /* 0x00005410071b7816 */ /* 0x000fe40000000006 */
[----:B------:R-:W-:Y:S02]  /*af70*/  SHF.R.U32.HI R2, RZ, 0x8, R19 ;  /* 0x00000008ff027819 */ /* 0x000fe40000011613 */
[----:B------:R-:W-:-:S02]  /*af80*/  SHF.R.U32.HI R3, RZ, 0x8, R70 ;  /* 0x00000008ff037819 */ /* 0x000fc40000011646 */
[----:B------:R-:W-:Y:S02]  /*af90*/  SHF.R.U32.HI R6, RZ, 0x8, R23 ;  /* 0x00000008ff067819 */ /* 0x000fe40000011617 */
[----:B------:R-:W-:Y:S02]  /*afa0*/  PRMT R7, R57, 0x3340, R0 ;  /* 0x0000334039077816 */ /* 0x000fe40000000000 */
[----:B------:R-:W-:Y:S02]  /*afb0*/  LOP3.LUT R2, R2, 0xffff, RZ, 0xc0, !PT ;  /* 0x0000ffff02027812 */ /* 0x000fe400078ec0ff */
[----:B------:R-:W-:Y:S02]  /*afc0*/  LOP3.LUT R3, R3, 0xffff, RZ, 0xc0, !PT ;  /* 0x0000ffff03037812 */ /* 0x000fe400078ec0ff */
[----:B------:R-:W-:Y:S02]  /*afd0*/  LOP3.LUT R6, R6, 0xffff, RZ, 0xc0, !PT ;  /* 0x0000ffff06067812 */ /* 0x000fe400078ec0ff */
[----:B------:R-:W-:-:S02]  /*afe0*/  PRMT R31, R8, 0x5410, R7 ;  /* 0x00005410081f7816 */ /* 0x000fc40000000007 */
[----:B------:R-:W-:Y:S02]  /*aff0*/  PRMT R17, R2, 0x3340, R3 ;  /* 0x0000334002117816 */ /* 0x000fe40000000003 */
[----:B------:R-:W-:Y:S02]  /*b000*/  PRMT R8, R4, 0x3340, R1 ;  /* 0x0000334004087816 */ /* 0x000fe40000000001 */
[----:B------:R-:W-:Y:S02]  /*b010*/  PRMT R19, R5, 0x3340, R6 ;  /* 0x0000334005137816 */ /* 0x000fe40000000006 */
[----:B------:R-:W-:Y:S02]  /*b020*/  SHF.R.U32.HI R3, RZ, 0x8, R20 ;  /* 0x00000008ff037819 */ /* 0x000fe40000011614 */
[----:B------:R-:W-:Y:S02]  /*b030*/  SHF.R.U32.HI R4, RZ, 0x8, R35 ;  /* 0x00000008ff047819 */ /* 0x000fe40000011623 */
[----:B------:R-:W-:-:S02]  /*b040*/  SHF.R.U32.HI R6, RZ, 0x8, R28 ;  /* 0x00000008ff067819 */ /* 0x000fc4000001161c */
[----:B------:R-:W-:Y:S02]  /*b050*/  SHF.R.U32.HI R7, RZ, 0x8, R39 ;  /* 0x00000008ff077819 */ /* 0x000fe40000011627 */
[----:B------:R-:W-:Y:S02]  /*b060*/  SHF.R.U32.HI R5, RZ, 0x8, R37 ;  /* 0x00000008ff057819 */ /* 0x000fe40000011625 */
[----:B------:R-:W-:Y:S02]  /*b070*/  LOP3.LUT R3, R3, 0xffff, RZ, 0xc0, !PT ;  /* 0x0000ffff03037812 */ /* 0x000fe400078ec0ff */
[----:B------:R-:W-:Y:S02]  /*b080*/  LOP3.LUT R4, R4, 0xffff, RZ, 0xc0, !PT ;  /* 0x0000ffff04047812 */ /* 0x000fe400078ec0ff */
[----:B------:R-:W-:Y:S02]  /*b090*/  LOP3.LUT R6, R6, 0xffff, RZ, 0xc0, !PT ;  /* 0x0000ffff06067812 */ /* 0x000fe400078ec0ff */
[----:B------:R-:W-:-:S02]  /*b0a0*/  LOP3.LUT R7, R7, 0xffff, RZ, 0xc0, !PT ;  /* 0x0000ffff07077812 */ /* 0x000fc400078ec0ff */
[----:B------:R-:W-:Y:S02]  /*b0b0*/  LOP3.LUT R5, R5, 0xffff, RZ, 0xc0, !PT ;  /* 0x0000ffff05057812 */ /* 0x000fe400078ec0ff */
[----:B------:R-:W-:Y:S02]  /*b0c0*/  PRMT R21, R3, 0x3340, R4 ;  /* 0x0000334003157816 */ /* 0x000fe40000000004 */
[----:B------:R-:W-:Y:S02]  /*b0d0*/  PRMT R23, R6, 0x3340, R7 ;  /* 0x0000334006177816 */ /* 0x000fe40000000007 */
[----:B------:R-:W-:Y:S02]  /*b0e0*/  SHF.R.U32.HI R3, RZ, 0x8, R36 ;  /* 0x00000008ff037819 */ /* 0x000fe40000011624 */
[----:B------:R-:W-:Y:S02]  /*b0f0*/  SHF.R.U32.HI R4, RZ, 0x8, R43 ;  /* 0x00000008ff047819 */ /* 0x000fe4000001162b */
[----:B------:R-:W-:-:S02]  /*b100*/  SHF.R.U32.HI R6, RZ, 0x8, R44 ;  /* 0x00000008ff067819 */ /* 0x000fc4000001162c */
[----:B------:R-:W-:Y:S02]  /*b110*/  SHF.R.U32.HI R7, RZ, 0x8, R47 ;  /* 0x00000008ff077819 */ /* 0x000fe4000001162f */
[----:B------:R-:W-:Y:S02]  /*b120*/  PRMT R14, R5, 0x3340, R0 ;  /* 0x00003340050e7816 */ /* 0x000fe40000000000 */
[----:B------:R-:W-:Y:S02]  /*b130*/  LOP3.LUT R3, R3, 0xffff, RZ, 0xc0, !PT ;  /* 0x0000ffff03037812 */ /* 0x000fe400078ec0ff */
[----:B------:R-:W-:Y:S02]  /*b140*/  LOP3.LUT R4, R4, 0xffff, RZ, 0xc0, !PT ;  /* 0x0000ffff04047812 */ /* 0x000fe400078ec0ff */
[----:B------:R-:W-:Y:S02]  /*b150*/  LOP3.LUT R6, R6, 0xffff, RZ, 0xc0, !PT ;  /* 0x0000ffff06067812 */ /* 0x000fe400078ec0ff */
[----:B------:R-:W-:-:S02]  /*b160*/  LOP3.LUT R7, R7, 0xffff, RZ, 0xc0, !PT ;  /* 0x0000ffff07077812 */ /* 0x000fc400078ec0ff */
[----:B------:R-:W-:Y:S02]  /*b170*/  PRMT R17, R17, 0x5410, R8 ;  /* 0x0000541011117816 */ /* 0x000fe40000000008 */
[----:B------:R-:W-:Y:S02]  /*b180*/  PRMT R21, R21, 0x5410, R14 ;  /* 0x0000541015157816 */ /* 0x000fe4000000000e */
[----:B------:R-:W-:Y:S02]  /*b190*/  SHF.R.U32.HI R2, RZ, 0x8, R33 ;  /* 0x00000008ff027819 */ /* 0x000fe40000011621 */
[----:B------:R-:W-:Y:S02]  /*b1a0*/  PRMT R33, R3, 0x3340, R4 ;  /* 0x0000334003217816 */ /* 0x000fe40000000004 */
[----:B------:R-:W-:Y:S01]  /*b1b0*/  PRMT R20, R6, 0x3340, R7 ;  /* 0x0000334006147816 */ /* 0x000fe20000000007 */
[----:B------:R-:W1:Y:S01]  /*b1c0*/  LDC R3, c[0x0][0x3b8] ;  /* 0x0000ee00ff037b82 */ /* 0x000e620000000800 */
[----:B------:R-:W-:-:S02]  /*b1d0*/  PRMT R4, R9, 0x4210, R10 ;  /* 0x0000421009047816 */ /* 0x000fc4000000000a */
[----:B------:R-:W-:Y:S02]  /*b1e0*/  PRMT R8, R17, 0x5210, R10 ;  /* 0x0000521011087816 */ /* 0x000fe4000000000a */
[--C-:B------:R-:W-:Y:S02]  /*b1f0*/  PRMT R6, R13, 0x4210, R26.reuse ;  /* 0x000042100d067816 */ /* 0x100fe4000000001a */
[----:B------:R-:W-:Y:S02]  /*b200*/  PRMT R10, R21, 0x5210, R26 ;  /* 0x00005210150a7816 */ /* 0x000fe4000000001a */
[----:B------:R-:W2:Y:S01]  /*b210*/  LDL.LU R26, [R1+0xf8] ;  /* 0x0000f800011a7983 */ /* 0x000ea20000300800 */
[----:B------:R-:W-:Y:S02]  /*b220*/  LOP3.LUT R2, R2, 0xffff, RZ, 0xc0, !PT ;  /* 0x0000ffff02027812 */ /* 0x000fe400078ec0ff */
[----:B------:R-:W-:Y:S02]  /*b230*/  SHF.R.U32.HI R5, RZ, 0x8, R45 ;  /* 0x00000008ff057819 */ /* 0x000fe4000001162d */
[----:B------:R-:W-:-:S02]  /*b240*/  PRMT R12, R2, 0x3340, R1 ;  /* 0x00003340020c7816 */ /* 0x000fc40000000001 */
[----:B------:R-:W-:Y:S02]  /*b250*/  SHF.R.U32.HI R2, RZ, 0x8, R41 ;  /* 0x00000008ff027819 */ /* 0x000fe40000011629 */
[----:B------:R-:W-:Y:S02]  /*b260*/  LOP3.LUT R5, R5, 0xffff, RZ, 0xc0, !PT ;  /* 0x0000ffff05057812 */ /* 0x000fe400078ec0ff */
[----:B------:R-:W-:Y:S02]  /*b270*/  LOP3.LUT R2, R2, 0xffff, RZ, 0xc0, !PT ;  /* 0x0000ffff02027812 */ /* 0x000fe400078ec0ff */
[----:B------:R-:W-:Y:S02]  /*b280*/  PRMT R19, R19, 0x5410, R12 ;  /* 0x0000541013137816 */ /* 0x000fe4000000000c */
[----:B------:R-:W-:Y:S02]  /*b290*/  PRMT R2, R2, 0x3340, R1 ;  /* 0x0000334002027816 */ /* 0x000fe40000000001 */
[----:B------:R-:W-:-:S02]  /*b2a0*/  PRMT R16, R5, 0x3340, R0 ;  /* 0x0000334005107816 */ /* 0x000fc40000000000 */
[----:B------:R-:W-:Y:S02]  /*b2b0*/  PRMT R23, R23, 0x5410, R2 ;  /* 0x0000541017177816 */ /* 0x000fe40000000002 */
[--C-:B------:R-:W-:Y:S02]  /*b2c0*/  PRMT R5, R11, 0x4210, R18.reuse ;  /* 0x000042100b057816 */ /* 0x100fe40000000012 */
[----:B------:R-:W-:Y:S02]  /*b2d0*/  PRMT R9, R19, 0x5210, R18 ;  /* 0x0000521013097816 */ /* 0x000fe40000000012 */
[--C-:B------:R-:W-:Y:S02]  /*b2e0*/  PRMT R11, R23, 0x5210, R34.reuse ;  /* 0x00005210170b7816 */ /* 0x100fe40000000022 */
[----:B------:R-:W-:Y:S02]  /*b2f0*/  SHF.R.U32.HI R2, RZ, 0x8, R49 ;  /* 0x00000008ff027819 */ /* 0x000fe40000011631 */
[----:B------:R-:W-:Y:S01]  /*b300*/  PRMT R7, R15, 0x4210, R34 ;  /* 0x000042100f077816 */ /* 0x000fe20000000022 */
[----:B0-----:R0:W-:Y:S01]  /*b310*/  STS.128 [R68+0x400], R8 ;  /* 0x0004000844007388 */ /* 0x0011e20000000c00 */
[----:B------:R-:W-:-:S02]  /*b320*/  LOP3.LUT R2, R2, 0xffff, RZ, 0xc0, !PT ;  /* 0x0000ffff02027812 */ /* 0x000fc400078ec0ff */
[----:B------:R-:W-:Y:S01]  /*b330*/  SHF.R.U32.HI R14, RZ, 0x8, R60 ;  /* 0x00000008ff0e7819 */ /* 0x000fe2000001163c */
[----:B------:R-:W-:Y:S01]  /*b340*/  STS.128 [R68], R4 ;  /* 0x0000000444007388 */ /* 0x000fe20000000c00 */
[----:B------:R-:W-:Y:S02]  /*b350*/  SHF.R.U32.HI R15, RZ, 0x8, R55 ;  /* 0x00000008ff0f7819 */ /* 0x000fe40000011637 */
[----:B------:R-:W-:Y:S01]  /*b360*/  PRMT R17, R2, 0x3340, R1 ;  /* 0x0000334002117816 */ /* 0x000fe20000000001 */
[----:B------:R-:W-:Y:S01]  /*b370*/  BAR.SYNC.DEFER_BLOCKING 0x0 ;  /* 0x0000000000007b1d */ /* 0x000fe20000010000 */
[----:B------:R-:W-:Y:S02]  /*b380*/  LOP3.LUT R15, R15, 0xffff, RZ, 0xc0, !PT ;  /* 0x0000ffff0f0f7812 */ /* 0x000fe400078ec0ff */
[----:B------:R-:W-:Y:S02]  /*b390*/  LOP3.LUT R14, R14, 0xffff, RZ, 0xc0, !PT ;  /* 0x0000ffff0e0e7812 */ /* 0x000fe400078ec0ff */
[----:B------:R-:W-:-:S02]  /*b3a0*/  SHF.R.U32.HI R2, RZ, 0x8, R52 ;  /* 0x00000008ff027819 */ /* 0x000fc40000011634 */
[----:B------:R-:W-:Y:S02]  /*b3b0*/  SHF.R.U32.HI R12, RZ, 0x8, R51 ;  /* 0x00000008ff0c7819 */ /* 0x000fe40000011633 */
[----:B0-----:R-:W-:Y:S02]  /*b3c0*/  SHF.R.U32.HI R8, RZ, 0x8, R57 ;  /* 0x00000008ff087819 */ /* 0x001fe40000011639 */
[----:B------:R-:W-:Y:S02]  /*b3d0*/  SHF.R.U32.HI R13, RZ, 0x8, R53 ;  /* 0x00000008ff0d7819 */ /* 0x000fe40000011635 */
[----:B------:R-:W-:Y:S02]  /*b3e0*/  LOP3.LUT R8, R8, 0xffff, RZ, 0xc0, !PT ;  /* 0x0000ffff08087812 */ /* 0x000fe400078ec0ff */
[----:B------:R-:W-:Y:S02]  /*b3f0*/  PRMT R11, R14, 0x3340, R15 ;  /* 0x000033400e0b7816 */ /* 0x000fe4000000000f */
[----:B------:R-:W-:-:S02]  /*b400*/  PRMT R8, R8, 0x3340, R1 ;  /* 0x0000334008087816 */ /* 0x000fc40000000001 */
[----:B------:R-:W-:Y:S02]  /*b410*/  LOP3.LUT R13, R13, 0xffff, RZ, 0xc0, !PT ;  /* 0x0000ffff0d0d7812 */ /* 0x000fe400078ec0ff */
[----:B------:R-:W-:Y:S02]  /*b420*/  LOP3.LUT R12, R12, 0xffff, RZ, 0xc0, !PT ;  /* 0x0000ffff0c0c7812 */ /* 0x000fe400078ec0ff */
[----:B------:R-:W-:Y:S01]  /*b430*/  LOP3.LUT R9, R2, 0xffff, RZ, 0xc0, !PT ;  /* 0x0000ffff02097812 */ /* 0x000fe200078ec0ff */
[----:B------:R-:W0:Y:S01]  /*b440*/  LDS.128 R4, [R238] ;  /* 0x00000000ee047984 */ /* 0x000e220000000c00 */
[----:B------:R-:W-:Y:S01]  /*b450*/  PRMT R19, R11, 0x5410, R8 ;  /* 0x000054100b137816 */ /* 0x000fe20000000008 */
[----:B---3--:R-:W-:Y:S01]  /*b460*/  IMAD R11, R71, UR4, RZ ;  /* 0x00000004470b7c24 */ /* 0x008fe2000f8e02ff */
[----:B------:R-:W-:Y:S02]  /*b470*/  PRMT R2, R13, 0x3340, R0 ;  /* 0x000033400d027816 */ /* 0x000fe40000000000 */
[----:B------:R-:W-:-:S02]  /*b480*/  PRMT R9, R9, 0x3340, R12 ;  /* 0x0000334009097816 */ /* 0x000fc4000000000c */
[----:B------:R-:W-:Y:S01]  /*b490*/  PRMT R13, R20, 0x5410, R17 ;  /* 0x00005410140d7816 */ /* 0x000fe20000000011 */
[C---:B-1----:R-:W-:Y:S01]  /*b4a0*/  IMAD R17, R0.reuse, R3, RZ ;  /* 0x0000000300117224 */ /* 0x042fe200078e02ff */
[----:B------:R-:W-:Y:S02]  /*b4b0*/  PRMT R15, R9, 0x5410, R2 ;  /* 0x00005410090f7816 */ /* 0x000fe40000000002 */
[C---:B------:R-:W-:Y:S02]  /*b4c0*/  IADD3 R2, P6, PT, R11.reuse, UR16, RZ ;  /* 0x000000100b027c10 */ /* 0x040fe4000ffde0ff */
[----:B------:R-:W-:Y:S02]  /*b4d0*/  ISETP.LT.AND P1, PT, R0, UR19, !P0 ;  /* 0x0000001300007c0c */ /* 0x000fe4000c721270 */
[----:B------:R-:W-:Y:S02]  /*b4e0*/  LOP3.LUT R58, R58, 0xffff, RZ, 0xc0, !PT ;  /* 0x0000ffff3a3a7812 */ /* 0x000fe400078ec0ff */
[----:B------:R-:W-:-:S02]  /*b4f0*/  LEA.HI.X.SX32 R0, R11, UR17, 0x1, P6 ;  /* 0x000000110b007c11 */ /* 0x000fc4000b0f0eff */
[----:B------:R-:W-:Y:S02]  /*b500*/  LOP3.LUT R66, R66, 0xffff, RZ, 0xc0, !PT ;  /* 0x0000ffff42427812 */ /* 0x000fe400078ec0ff */
[----:B------:R-:W-:Y:S01]  /*b510*/  IADD3 R20, P6, PT, R17, R2, RZ ;  /* 0x0000000211147210 */ /* 0x000fe20007fde0ff */
[----:B------:R-:W-:Y:S01]  /*b520*/  IMAD R23, R3, 0x2, R17 ;  /* 0x0000000203177824 */ /* 0x000fe200078e0211 */
[----:B------:R-:W-:Y:S02]  /*b530*/  PRMT R14, R15, 0x5210, R58 ;  /* 0x000052100f0e7816 */ /* 0x000fe4000000003a */
[----:B------:R-:W-:Y:S02]  /*b540*/  PRMT R33, R33, 0x5410, R16 ;  /* 0x0000541021217816 */ /* 0x000fe40000000010 */
[----:B------:R-:W-:Y:S02]  /*b550*/  PRMT R15, R19, 0x5210, R66 ;  /* 0x00005210130f7816 */ /* 0x000fe40000000042 */
[----:B------:R-:W-:-:S02]  /*b560*/  LEA.HI.X.SX32 R21, R17, R0, 0x1, P6 ;  /* 0x0000000011157211 */ /* 0x000fc400030f0eff */
[----:B------:R-:W-:Y:S01]  /*b570*/  LDS.128 R16, [R238+0x800] ;  /* 0x00080000ee107984 */ /* 0x000fe20000000c00 */
[----:B------:R-:W-:Y:S02]  /*b580*/  LOP3.LUT R50, R50, 0xffff, RZ, 0xc0, !PT ;  /* 0x0000ffff32327812 */ /* 0x000fe400078ec0ff */
[--C-:B------:R-:W-:Y:S02]  /*b590*/  PRMT R8, R25, 0x4210, R42.reuse ;  /* 0x0000421019087816 */ /* 0x100fe4000000002a */
[----:B------:R-:W-:Y:S02]  /*b5a0*/  PRMT R12, R33, 0x5210, R42 ;  /* 0x00005210210c7816 */ /* 0x000fe4000000002a */
[--C-:B------:R-:W-:Y:S01]  /*b5b0*/  PRMT R9, R27, 0x4210, R50.reuse ;  /* 0x000042101b097816 */ /* 0x100fe20000000032 */
[----:B------:R-:W3:Y:S01]  /*b5c0*/  LDL.LU R33, [R1+0xe4] ;  /* 0x0000e40001217983 */ /* 0x000ee20000300800 */
[----:B------:R-:W-:Y:S02]  /*b5d0*/  PRMT R13, R13, 0x5210, R50 ;  /* 0x000052100d0d7816 */ /* 0x000fe40000000032 */
[----:B------:R-:W-:Y:S01]  /*b5e0*/  ISETP.LT.AND P5, PT, R73, UR19, !P0 ;  /* 0x0000001349007c0c */ /* 0x000fe2000c7a1270 */
[----:B------:R-:W-:Y:S01]  /*b5f0*/  BAR.SYNC.DEFER_BLOCKING 0x0 ;  /* 0x0000000000007b1d */ /* 0x000fe20000010000 */
[----:B------:R-:W-:-:S02]  /*b600*/  PRMT R10, R29, 0x4210, R58 ;  /* 0x000042101d0a7816 */ /* 0x000fc4000000003a */
[----:B------:R-:W-:Y:S01]  /*b610*/  PRMT R11, R31, 0x4210, R66 ;  /* 0x000042101f0b7816 */ /* 0x000fe20000000042 */
[----:B------:R-:W-:Y:S01]  /*b620*/  IMAD R25, R3, 0x2, R23 ;  /* 0x0000000203197824 */ /* 0x000fe200078e0217 */
[----:B0-----:R-:W-:Y:S02]  /*b630*/  PRMT R27, R4, 0x7770, RZ ;  /* 0x00007770041b7816 */ /* 0x001fe400000000ff */
[----:B------:R-:W-:Y:S01]  /*b640*/  IADD3 R22, P6, PT, R23, R2, RZ ;  /* 0x0000000217167210 */ /* 0x000fe20007fde0ff */
[----:B------:R-:W5:Y:S01]  /*b650*/  LDL.LU R32, [R1+0xe0] ;  /* 0x0000e00001207983 */ /* 0x000f620000300800 */
[----:B----4-:R-:W-:-:S03]  /*b660*/  ISETP.LT.AND P2, PT, R72, UR19, !P0 ;  /* 0x0000001348007c0c */ /* 0x010fc6000c741270 */
[----:B------:R0:W-:Y:S04]  /*b670*/  STS.128 [R68], R8 ;  /* 0x0000000844007388 */ /* 0x0001e80000000c00 */
[----:B------:R-:W-:Y:S01]  /*b680*/  STS.128 [R68+0x400], R12 ;  /* 0x0004000c44007388 */ /* 0x000fe20000000c00 */
[----:B------:R-:W-:Y:S01]  /*b690*/  BAR.SYNC.DEFER_BLOCKING 0x0 ;  /* 0x0000000000007b1d */ /* 0x000fe20000010000 */
[----:B------:R-:W-:Y:S02]  /*b6a0*/  LEA.HI.X.SX32 R23, R23, R0, 0x1, P6 ;  /* 0x0000000017177211 */ /* 0x000fe400030f0eff */
[----:B------:R-:W-:Y:S02]  /*b6b0*/  ISETP.LT.AND P6, PT, R24, UR19, !P0 ;  /* 0x0000001318007c0c */ /* 0x000fe4000c7c1270 */
[----:B------:R-:W-:Y:S01]  /*b6c0*/  PRMT R31, R4, 0x7771, RZ ;  /* 0x00007771041f7816 */ /* 0x000fe200000000ff */
[----:B0-----:R-:W-:Y:S01]  /*b6d0*/  IMAD R9, R3, 0x2, R25 ;  /* 0x0000000203097824 */ /* 0x001fe200078e0219 */
[----:B------:R-:W4:Y:S04]  /*b6e0*/  LDL.LU R30, [R1+0xdc] ;  /* 0x0000dc00011e7983 */ /* 0x000f280000300800 */
[----:B------:R-:W4:Y:S04]  /*b6f0*/  LDL.LU R28, [R1+0xd8] ;  /* 0x0000d800011c7983 */ /* 0x000f280000300800 */
[----:B------:R-:W-:Y:S01]  /*b700*/  @P1 STG.E.U8 desc[UR26][R20.64], R27 ;  /* 0x0000001b14001986 */ /* 0x000fe2000c10111a */
[----:B------:R-:W-:-:S04]  /*b710*/  IADD3 R24, P1, PT, R25, R2, RZ ;  /* 0x0000000219187210 */ /* 0x000fc80007f3e0ff */
[----:B------:R-:W-:Y:S01]  /*b720*/  LEA.HI.X.SX32 R25, R25, R0, 0x1, P1 ;  /* 0x0000000019197211 */ /* 0x000fe200008f0eff */
[----:B------:R0:W-:Y:S01]  /*b730*/  @P5 STG.E.U8 desc[UR26][R22.64], R31 ;  /* 0x0000001f16005986 */ /* 0x0001e2000c10111a */
[----:B--2---:R-:W-:-:S03]  /*b740*/  ISETP.LT.AND P1, PT, R26, UR19, !P0 ;  /* 0x000000131a007c0c */ /* 0x004fc6000c721270 */
[----:B------:R-:W2:Y:S04]  /*b750*/  LDL.LU R26, [R1+0xd4] ;  /* 0x0000d400011a7983 */ /* 0x000ea80000300800 */
[----:B0-----:R-:W2:Y:S01]  /*b760*/  LDL.LU R22, [R1+0xd0] ;  /* 0x0000d00001167983 */ /* 0x001ea20000300800 */
[----:B------:R-:W-:Y:S01]  /*b770*/  IADD3 R8, P5, PT, R9, R2, RZ ;  /* 0x0000000209087210 */ /* 0x000fe20007fbe0ff */
[----:B------:R-:W-:Y:S01]  /*b780*/  IMAD R11, R3, 0x2, R9 ;  /* 0x00000002030b7824 */ /* 0x000fe200078e0209 */
[C---:B------:R-:W-:Y:S01]  /*b790*/  PRMT R29, R4.reuse, 0x7772, RZ ;  /* 0x00007772041d7816 */ /* 0x040fe200000000ff */
[----:B------:R-:W5:Y:S01]  /*b7a0*/  LDL.LU R20, [R1+0xcc] ;  /* 0x0000cc0001147983 */ /* 0x000f620000300800 */
[----:B------:R-:W-:Y:S01]  /*b7b0*/  LEA.HI.X.SX32 R9, R9, R0, 0x1, P5 ;  /* 0x0000000009097211 */ /* 0x000fe200028f0eff */
[----:B------:R-:W-:Y:S01]  /*b7c0*/  IMAD R13, R3, 0x2, R11 ;  /* 0x00000002030d7824 */ /* 0x000fe200078e020b */
[----:B------:R-:W-:Y:S01]  /*b7d0*/  PRMT R27, R4, 0x7773, RZ ;  /* 0x00007773041b7816 */ /* 0x000fe200000000ff */
[----:B------:R-:W-:Y:S01]  /*b7e0*/  @P2 STG.E.U8 desc[UR26][R24.64], R29 ;  /* 0x0000001d18002986 */ /* 0x000fe2000c10111a */
[----:B------:R-:W-:Y:S01]  /*b7f0*/  IADD3 R10, P5, PT, R11, R2, RZ ;  /* 0x000000020b0a7210 */ /* 0x000fe20007fbe0ff */
[----:B------:R-:W-:-:S02]  /*b800*/  IMAD R15, R3, 0x2, R13 ;  /* 0x00000002030f7824 */ /* 0x000fc400078e020d */
[----:B------:R0:W-:Y:S01]  /*b810*/  @P4 STG.E.U8 desc[UR26][R8.64], R27 ;  /* 0x0000001b08004986 */ /* 0x0001e2000c10111a */
[----:B------:R-:W-:Y:S02]  /*b820*/  IADD3 R12, P4, PT, R13, R2, RZ ;  /* 0x000000020d0c7210 */ /* 0x000fe40007f9e0ff */
[-C--:B------:R-:W-:Y:S02]  /*b830*/  LEA.HI.X.SX32 R11, R11, R0.reuse, 0x1, P5 ;  /* 0x000000000b0b7211 */ /* 0x080fe400028f0eff */
[----:B------:R-:W-:Y:S02]  /*b840*/  PRMT R21, R5, 0x7770, RZ ;  /* 0x0000777005157816 */ /* 0x000fe400000000ff */
[----:B------:R-:W-:Y:S02]  /*b850*/  LEA.HI.X.SX32 R13, R13, R0, 0x1, P4 ;  /* 0x000000000d0d7211 */ /* 0x000fe400020f0eff */
[----:B0-----:R-:W-:Y:S01]  /*b860*/  PRMT R27, R5, 0x7771, RZ ;  /* 0x00007771051b7816 */ /* 0x001fe200000000ff */
[----:B------:R-:W-:Y:S01]  /*b870*/  IMAD R9, R3, 0x2, R15 ;  /* 0x0000000203097824 */ /* 0x000fe200078e020f */
[----:B------:R0:W-:Y:S01]  /*b880*/  @P3 STG.E.U8 desc[UR26][R10.64], R21 ;  /* 0x000000150a003986 */ /* 0x0001e2000c10111a */
[----:B------:R-:W-:-:S03]  /*b890*/  IADD3 R14, P3, PT, R15, R2, RZ ;  /* 0x000000020f0e7210 */ /* 0x000fc60007f7e0ff */
[----:B------:R1:W-:Y:S01]  /*b8a0*/  @P6 STG.E.U8 desc[UR26][R12.64], R27 ;  /* 0x0000001b0c006986 */ /* 0x0003e2000c10111a */
[----:B------:R-:W-:Y:S02]  /*b8b0*/  IADD3 R8, P6, PT, R9, R2, RZ ;  /* 0x0000000209087210 */ /* 0x000fe40007fde0ff */
[-C--:B------:R-:W-:Y:S02]  /*b8c0*/  LEA.HI.X.SX32 R15, R15, R0.reuse, 0x1, P3 ;  /* 0x000000000f0f7211 */ /* 0x080fe400018f0eff */
[----:B------:R-:W-:Y:S01]  /*b8d0*/  PRMT R23, R5, 0x7772, RZ ;  /* 0x0000777205177816 */ /* 0x000fe200000000ff */
[----:B0-----:R-:W5:Y:S01]  /*b8e0*/  LDL.LU R10, [R1+0xc8] ;  /* 0x0000c800010a7983 */ /* 0x001f620000300800 */
[----:B------:R-:W-:Y:S01]  /*b8f0*/  IMAD R11, R3, 0x2, R9 ;  /* 0x00000002030b7824 */ /* 0x000fe200078e0209 */
[----:B------:R-:W-:Y:S02]  /*b900*/  LEA.HI.X.SX32 R9, R9, R0, 0x1, P6 ;  /* 0x0000000009097211 */ /* 0x000fe400030f0eff */
[----:B------:R-:W5:Y:S01]  /*b910*/  LDL.LU R29, [R1+0xc4] ;  /* 0x0000c400011d7983 */ /* 0x000f620000300800 */
[----:B------:R-:W-:-:S03]  /*b920*/  PRMT R25, R5, 0x7773, RZ ;  /* 0x0000777305197816 */ /* 0x000fc600000000ff */
[----:B------:R0:W-:Y:S01]  /*b930*/  @P1 STG.E.U8 desc[UR26][R14.64], R23 ;  /* 0x000000170e001986 */ /* 0x0001e2000c10111a */
[----:B---3--:R-:W-:-:S13]  /*b940*/  ISETP.LT.AND P2, PT, R33, UR19, !P0 ;  /* 0x0000001321007c0c */ /* 0x008fda000c741270 */
[----:B------:R-:W-:Y:S01]  /*b950*/  @P2 STG.E.U8 desc[UR26][R8.64], R25 ;  /* 0x0000001908002986 */ /* 0x000fe2000c10111a */
[----:B----4-:R-:W-:-:S03]  /*b960*/  ISETP.LT.AND P3, PT, R28, UR19, !P0 ;  /* 0x000000131c007c0c */ /* 0x010fc6000c761270 */
[----:B------:R-:W3:Y:S04]  /*b970*/  LDL.LU R28, [R1+0xc0] ;  /* 0x0000c000011c7983 */ /* 0x000ee80000300800 */
[----:B------:R-:W4:Y:S01]  /*b980*/  LDL.LU R24, [R1+0xbc] ;  /* 0x0000bc0001187983 */ /* 0x000f220000300800 */
[----:B--2---:R-:W-:-:S03]  /*b990*/  ISETP.LT.AND P2, PT, R22, UR19, !P0 ;  /* 0x0000001316007c0c */ /* 0x004fc6000c741270 */
[----:B------:R-:W2:Y:S01]  /*b9a0*/  LDL.LU R22, [R1+0xb8] ;  /* 0x0000b80001167983 */ /* 0x000ea20000300800 */
[----:B-----5:R-:W-:Y:S01]  /*b9b0*/  ISETP.LT.AND P5, PT, R32, UR19, !P0 ;  /* 0x0000001320007c0c */ /* 0x020fe2000c7a1270 */
[----:B------:R-:W-:Y:S01]  /*b9c0*/  IMAD R21, R3, 0x2, R11 ;  /* 0x0000000203157824 */ /* 0x000fe200078e020b */
[C---:B------:R-:W-:Y:S02]  /*b9d0*/  IADD3 R4, P6, PT, R11.reuse, R2, RZ ;  /* 0x000000020b047210 */ /* 0x040fe40007fde0ff */
[----:B------:R-:W-:Y:S02]  /*b9e0*/  ISETP.LT.AND P4, PT, R30, UR19, !P0 ;  /* 0x000000131e007c0c */ /* 0x000fe4000c781270 */
[----:B------:R-:W-:Y:S01]  /*b9f0*/  LEA.HI.X.SX32 R5, R11, R0, 0x1, P6 ;  /* 0x000000000b057211 */ /* 0x000fe200030f0eff */
[----:B------:R-:W-:Y:S01]  /*ba00*/  IMAD R11, R3, 0x2, R21 ;  /* 0x00000002030b7824 */ /* 0x000fe200078e0215 */
[----:B-1----:R-:W-:Y:S02]  /*ba10*/  IADD3 R12, P6, PT, R21, R2, RZ ;  /* 0x00000002150c7210 */ /* 0x002fe40007fde0ff */
[----:B0-----:R-:W-:-:S02]  /*ba20*/  PRMT R23, R6, 0x7770, RZ ;  /* 0x0000777006177816 */ /* 0x001fc400000000ff */
[----:B------:R-:W-:Y:S01]  /*ba30*/  LEA.HI.X.SX32 R13, R21, R0, 0x1, P6 ;  /* 0x00000000150d7211 */ /* 0x000fe200030f0eff */
[----:B------:R-:W-:Y:S01]  /*ba40*/  IMAD R21, R3, 0x2, R11 ;  /* 0x0000000203157824 */ /* 0x000fe200078e020b */
[C---:B------:R-:W-:Y:S01]  /*ba50*/  IADD3 R14, P6, PT, R11.reuse, R2, RZ ;  /* 0x000000020b0e7210 */ /* 0x040fe20007fde0ff */
[----:B------:R0:W-:Y:S01]  /*ba60*/  @P5 STG.E.U8 desc[UR26][R4.64], R23 ;  /* 0x0000001704005986 */ /* 0x0001e2000c10111a */
[----:B------:R-:W-:Y:S02]  /*ba70*/  PRMT R27, R6, 0x7771, RZ ;  /* 0x00007771061b7816 */ /* 0x000fe400000000ff */
[----:B------:R-:W-:Y:S02]  /*ba80*/  ISETP.LT.AND P5, PT, R20, UR19, !P0 ;  /* 0x0000001314007c0c */ /* 0x000fe4000c7a1270 */
[----:B------:R-:W-:Y:S02]  /*ba90*/  LEA.HI.X.SX32 R15, R11, R0, 0x1, P6 ;  /* 0x000000000b0f7211 */ /* 0x000fe400030f0eff */
[----:B------:R-:W-:Y:S01]  /*baa0*/  IADD3 R20, P6, PT, R21, R2, RZ ;  /* 0x0000000215147210 */ /* 0x000fe20007fde0ff */
[----:B------:R1:W-:Y:S01]  /*bab0*/  @P4 STG.E.U8 desc[UR26][R12.64], R27 ;  /* 0x0000001b0c004986 */ /* 0x0003e2000c10111a */
[----:B------:R-:W-:Y:S01]  /*bac0*/  ISETP.LT.AND P1, PT, R26, UR19, !P0 ;  /* 0x000000131a007c0c */ /* 0x000fe2000c721270 */
[----:B0-----:R-:W-:Y:S01]  /*bad0*/  IMAD R5, R3, 0x2, R21 ;  /* 0x0000000203057824 */ /* 0x001fe200078e0215 */
[----:B------:R-:W-:Y:S01]  /*bae0*/  PRMT R25, R6, 0x7772, RZ ;  /* 0x0000777206197816 */ /* 0x000fe200000000ff */
[----:B------:R-:W5:Y:S01]  /*baf0*/  LDL.LU R26, [R1+0xb4] ;  /* 0x0000b400011a7983 */ /* 0x000f620000300800 */
[----:B------:R-:W-:-:S02]  /*bb00*/  LEA.HI.X.SX32 R21, R21, R0, 0x1, P6 ;  /* 0x0000000015157211 */ /* 0x000fc400030f0eff */
[----:B------:R-:W-:Y:S02]  /*bb10*/  PRMT R23, R6, 0x7773, RZ ;  /* 0x0000777306177816 */ /* 0x000fe400000000ff */
[----:B------:R-:W5:Y:S01]  /*bb20*/  LDL.LU R6, [R1+0xb0] ;  /* 0x0000b00001067983 */ /* 0x000f620000300800 */
[----:B------:R-:W-:Y:S01]  /*bb30*/  IADD3 R4, P6, PT, R5, R2, RZ ;  /* 0x0000000205047210 */ /* 0x000fe20007fde0ff */
[----:B-1----:R-:W-:Y:S02]  /*bb40*/  IMAD R13, R3, 0x2, R5 ;  /* 0x00000002030d7824 */ /* 0x002fe400078e0205 */
[----:B------:R0:W-:Y:S01]  /*bb50*/  @P3 STG.E.U8 desc[UR26][R14.64], R25 ;  /* 0x000000190e003986 */ /* 0x0001e2000c10111a */
[----:B------:R-:W-:Y:S02]  /*bb60*/  LEA.HI.X.SX32 R5, R5, R0, 0x1, P6 ;  /* 0x0000000005057211 */ /* 0x000fe400030f0eff */
[----:B------:R-:W-:Y:S01]  /*bb70*/  IADD3 R12, P6, PT, R13, R2, RZ ;  /* 0x000000020d0c7210 */ /* 0x000fe20007fde0ff */
[----:B------:R-:W5:Y:S01]  /*bb80*/  LDL.LU R30, [R1+0xac] ;  /* 0x0000ac00011e7983 */ /* 0x000f620000300800 */
[----:B------:R-:W-:-:S02]  /*bb90*/  ISETP.LT.AND P3, PT, R29, UR19, !P0 ;  /* 0x000000131d007c0c */ /* 0x000fc4000c761270 */
[----:B------:R-:W-:Y:S01]  /*bba0*/  PRMT R29, R7, 0x7770, RZ ;  /* 0x00007770071d7816 */ /* 0x000fe200000000ff */
[----:B------:R1:W-:Y:S01]  /*bbb0*/  @P1 STG.E.U8 desc[UR26][R20.64], R23 ;  /* 0x0000001714001986 */ /* 0x0003e2000c10111a */
[----:B0-----:R-:W-:Y:S01]  /*bbc0*/  IMAD R15, R3, 0x2, R13 ;  /* 0x00000002030f7824 */ /* 0x001fe200078e020d */
[----:B------:R-:W-:Y:S02]  /*bbd0*/  LEA.HI.X.SX32 R13, R13, R0, 0x1, P6 ;  /* 0x000000000d0d7211 */ /* 0x000fe400030f0eff */
[----:B------:R-:W-:Y:S01]  /*bbe0*/  PRMT R25, R7, 0x7771, RZ ;  /* 0x0000777107197816 */ /* 0x000fe200000000ff */
[----:B------:R-:W-:Y:S04]  /*bbf0*/  @P2 STG.E.U8 desc[UR26][R4.64], R29 ;  /* 0x0000001d04002986 */ /* 0x000fe8000c10111a */
[----:B------:R0:W-:Y:S01]  /*bc00*/  @P5 STG.E.U8 desc[UR26][R12.64], R25 ;  /* 0x000000190c005986 */ /* 0x0001e2000c10111a */
[----:B----4-:R-:W-:-:S03]  /*bc10*/  ISETP.LT.AND P2, PT, R24, UR19, !P0 ;  /* 0x0000001318007c0c */ /* 0x010fc6000c741270 */
[----:B------:R-:W4:Y:S01]  /*bc20*/  LDL.LU R24, [R1+0xa8] ;  /* 0x0000a80001187983 */ /* 0x000f220000300800 */
[----:B--2---:R-:W-:-:S03]  /*bc30*/  ISETP.LT.AND P5, PT, R22, UR19, !P0 ;  /* 0x0000001316007c0c */ /* 0x004fc6000c7a1270 */
[----:B------:R-:W2:Y:S01]  /*bc40*/  LDL.LU R22, [R1+0xa4] ;  /* 0x0000a40001167983 */ /* 0x000ea20000300800 */
[----:B------:R-:W-:-:S03]  /*bc50*/  ISETP.LT.AND P4, PT, R10, UR19, !P0 ;  /* 0x000000130a007c0c */ /* 0x000fc6000c781270 */
[----:B------:R-:W5:Y:S01]  /*bc60*/  LDS.128 R8, [R238] ;  /* 0x00000000ee087984 */ /* 0x000f620000000c00 */
[----:B------:R-:W-:Y:S01]  /*bc70*/  IADD3 R14, P6, PT, R15, R2, RZ ;  /* 0x000000020f0e7210 */ /* 0x000fe20007fde0ff */
[----:B-1----:R-:W-:-:S03]  /*bc80*/  IMAD R21, R3, 0x2, R15 ;  /* 0x0000000203157824 */ /* 0x002fc600078e020f */
[----:B------:R-:W-:Y:S01]  /*bc90*/  LEA.HI.X.SX32 R15, R15, R0, 0x1, P6 ;  /* 0x000000000f0f7211 */ /* 0x000fe200030f0eff */
[----:B------:R-:W-:Y:S01]  /*bca0*/  IMAD R23, R3, 0x2, R21 ;  /* 0x0000000203177824 */ /* 0x000fe200078e0215 */
[----:B------:R-:W-:Y:S02]  /*bcb0*/  IADD3 R20, P6, PT, R21, R2, RZ ;  /* 0x0000000215147210 */ /* 0x000fe40007fde0ff */
[----:B------:R-:W-:Y:S02]  /*bcc0*/  PRMT R27, R7, 0x7772, RZ ;  /* 0x00007772071b7816 */ /* 0x000fe400000000ff */
[----:B------:R-:W-:Y:S02]  /*bcd0*/  LEA.HI.X.SX32 R21, R21, R0, 0x1, P6 ;  /* 0x0000000015157211 */ /* 0x000fe400030f0eff */
[----:B0-----:R-:W-:Y:S01]  /*bce0*/  PRMT R25, R7, 0x7773, RZ ;  /* 0x0000777307197816 */ /* 0x001fe200000000ff */
[----:B------:R-:W-:Y:S01]  /*bcf0*/  IMAD R7, R3, 0x2, R23 ;  /* 0x0000000203077824 */ /* 0x000fe200078e0217 */
[----:B------:R-:W-:Y:S01]  /*bd00*/  IADD3 R4, P6, PT, R23, R2, RZ ;  /* 0x0000000217047210 */ /* 0x000fe20007fde0ff */
[----:B------:R0:W-:Y:S01]  /*bd10*/  @P4 STG.E.U8 desc[UR26][R14.64], R27 ;  /* 0x0000001b0e004986 */ /* 0x0001e2000c10111a */
[----:B---3--:R-:W-:Y:S01]  /*bd20*/  ISETP.LT.AND P1, PT, R28, UR19, !P0 ;  /* 0x000000131c007c0c */ /* 0x008fe2000c721270 */
[----:B------:R-:W-:Y:S01]  /*bd30*/  IMAD R13, R3, 0x2, R7 ;  /* 0x00000002030d7824 */ /* 0x000fe200078e0207 */
[----:B------:R-:W-:Y:S01]  /*bd40*/  LEA.HI.X.SX32 R5, R23, R0, 0x1, P6 ;  /* 0x0000000017057211 */ /* 0x000fe200030f0eff */
[----:B------:R1:W-:Y:S01]  /*bd50*/  @P3 STG.E.U8 desc[UR26][R20.64], R25 ;  /* 0x0000001914003986 */ /* 0x0003e2000c10111a */
[----:B-----5:R-:W-:-:S03]  /*bd60*/  ISETP.LT.AND P4, PT, R26, UR19, !P0 ;  /* 0x000000131a007c0c */ /* 0x020fc6000c781270 */
[----:B------:R-:W3:Y:S01]  /*bd70*/  LDL.LU R28, [R1+0xa0] ;  /* 0x0000a000011c7983 */ /* 0x000ee20000300800 */
[----:B------:R-:W-:Y:S01]  /*bd80*/  ISETP.LT.AND P3, PT, R6, UR19, !P0 ;  /* 0x0000001306007c0c */ /* 0x000fe2000c761270 */
[----:B0-----:R-:W-:Y:S01]  /*bd90*/  IMAD R15, R3, 0x2, R13 ;  /* 0x00000002030f7824 */ /* 0x001fe200078e020d */
[C---:B------:R-:W-:Y:S01]  /*bda0*/  IADD3 R6, P6, PT, R7.reuse, R2, RZ ;  /* 0x0000000207067210 */ /* 0x040fe20007fde0ff */
[----:B------:R-:W5:Y:S03]  /*bdb0*/  LDL.LU R26, [R1+0x9c] ;  /* 0x00009c00011a7983 */ /* 0x000f660000300800 */
[----:B------:R-:W-:Y:S01]  /*bdc0*/  LEA.HI.X.SX32 R7, R7, R0, 0x1, P6 ;  /* 0x0000000007077211 */ /* 0x000fe200030f0eff */
[----:B-1----:R-:W3:Y:S01]  /*bdd0*/  LDL.LU R20, [R1+0x98] ;  /* 0x0000980001147983 */ /* 0x002ee20000300800 */
[----:B------:R-:W-:Y:S02]  /*bde0*/  IADD3 R12, P6, PT, R13, R2, RZ ;  /* 0x000000020d0c7210 */ /* 0x000fe40007fde0ff */
[----:B------:R-:W-:-:S02]  /*bdf0*/  PRMT R23, R8, 0x7770, RZ ;  /* 0x0000777008177816 */ /* 0x000fc400000000ff */
[C---:B------:R-:W-:Y:S02]  /*be00*/  PRMT R27, R8.reuse, 0x7771, RZ ;  /* 0x00007771081b7816 */ /* 0x040fe400000000ff */
[----:B------:R-:W-:Y:S02]  /*be10*/  LEA.HI.X.SX32 R13, R13, R0, 0x1, P6 ;  /* 0x000000000d0d7211 */ /* 0x000fe400030f0eff */
[----:B------:R-:W-:Y:S01]  /*be20*/  PRMT R25, R8, 0x7772, RZ ;  /* 0x0000777208197816 */ /* 0x000fe200000000ff */
[----:B------:R0:W-:Y:S04]  /*be30*/  @P1 STG.E.U8 desc[UR26][R4.64], R23 ;  /* 0x0000001704001986 */ /* 0x0001e8000c10111a */
[----:B------:R1:W-:Y:S04]  /*be40*/  @P2 STG.E.U8 desc[UR26][R6.64], R27 ;  /* 0x0000001b06002986 */ /* 0x0003e8000c10111a */
[----:B------:R0:W-:Y:S01]  /*be50*/  @P5 STG.E.U8 desc[UR26][R12.64], R25 ;  /* 0x000000190c005986 */ /* 0x0001e2000c10111a */
[----:B----4-:R-:W-:-:S03]  /*be60*/  ISETP.LT.AND P2, PT, R24, UR19, !P0 ;  /* 0x0000001318007c0c */ /* 0x010fc6000c741270 */
[----:B------:R-:W4:Y:S01]  /*be70*/  LDL.LU R24, [R1+0x94] ;  /* 0x0000940001187983 */ /* 0x000f220000300800 */
[----:B--2---:R-:W-:-:S03]  /*be80*/  ISETP.LT.AND P5, PT, R22, UR19, !P0 ;  /* 0x0000001316007c0c */ /* 0x004fc6000c7a1270 */
[----:B------:R-:W2:Y:S01]  /*be90*/  LDL.LU R22, [R1+0x90] ;  /* 0x0000900001167983 */ /* 0x000ea20000300800 */
[----:B------:R-:W-:Y:S01]  /*bea0*/  IADD3 R14, P6, PT, R15, R2, RZ ;  /* 0x000000020f0e7210 */ /* 0x000fe20007fde0ff */
[----:B0-----:R-:W-:-:S03]  /*beb0*/  IMAD R5, R3, 0x2, R15 ;  /* 0x0000000203057824 */ /* 0x001fc600078e020f */
[----:B------:R-:W-:Y:S01]  /*bec0*/  LEA.HI.X.SX32 R15, R15, R0, 0x1, P6 ;  /* 0x000000000f0f7211 */ /* 0x000fe200030f0eff */
[----:B-1----:R-:W-:Y:S01]  /*bed0*/  IMAD R7, R3, 0x2, R5 ;  /* 0x0000000203077824 */ /* 0x002fe200078e0205 */
[----:B------:R-:W-:Y:S02]  /*bee0*/  IADD3 R4, P6, PT, R5, R2, RZ ;  /* 0x0000000205047210 */ /* 0x000fe40007fde0ff */
[----:B------:R-:W-:Y:S01]  /*bef0*/  PRMT R23, R8, 0x7773, RZ ;  /* 0x0000777308177816 */ /* 0x000fe200000000ff */
[----:B------:R-:W-:Y:S01]  /*bf00*/  IMAD R21, R3, 0x2, R7 ;  /* 0x0000000203157824 */ /* 0x000fe200078e0207 */
[----:B------:R-:W-:Y:S01]  /*bf10*/  LEA.HI.X.SX32 R5, R5, R0, 0x1, P6 ;  /* 0x0000000005057211 */ /* 0x000fe200030f0eff */
[----:B------:R-:W4:Y:S01]  /*bf20*/  LDL.LU R8, [R1+0x8c] ;  /* 0x00008c0001087983 */ /* 0x000f220000300800 */
[C---:B------:R-:W-:Y:S02]  /*bf30*/  IADD3 R6, P6, PT, R7.reuse, R2, RZ ;  /* 0x0000000207067210 */ /* 0x040fe40007fde0ff */
[----:B------:R-:W-:Y:S01]  /*bf40*/  ISETP.LT.AND P1, PT, R30, UR19, !P0 ;  /* 0x000000131e007c0c */ /* 0x000fe2000c721270 */
[----:B------:R0:W-:Y:S01]  /*bf50*/  @P4 STG.E.U8 desc[UR26][R14.64], R23 ;  /* 0x000000170e004986 */ /* 0x0001e2000c10111a */
[----:B------:R-:W-:-:S02]  /*bf60*/  LEA.HI.X.SX32 R7, R7, R0, 0x1, P6 ;  /* 0x0000000007077211 */ /* 0x000fc400030f0eff */
[----:B------:R-:W-:Y:S02]  /*bf70*/  IADD3 R12, P6, PT, R21, R2, RZ ;  /* 0x00000002150c7210 */ /* 0x000fe40007fde0ff */
[----:B------:R-:W-:Y:S02]  /*bf80*/  PRMT R27, R9, 0x7770, RZ ;  /* 0x00007770091b7816 */ /* 0x000fe400000000ff */
[----:B------:R-:W-:Y:S01]  /*bf90*/  LEA.HI.X.SX32 R13, R21, R0, 0x1, P6 ;  /* 0x00000000150d7211 */ /* 0x000fe200030f0eff */
[----:B0-----:R-:W-:Y:S02]  /*bfa0*/  IMAD R15, R3, 0x2, R21 ;  /* 0x00000002030f7824 */ /* 0x001fe400078e0215 */
[----:B------:R0:W-:Y:S01]  /*bfb0*/  @P3 STG.E.U8 desc[UR26][R4.64], R27 ;  /* 0x0000001b04003986 */ /* 0x0001e2000c10111a */
[----:B------:R-:W-:Y:S02]  /*bfc0*/  PRMT R25, R9, 0x7771, RZ ;  /* 0x0000777109197816 */ /* 0x000fe400000000ff */
[----:B------:R-:W-:-:S02]  /*bfd0*/  IADD3 R14, P6, PT, R15, R2, RZ ;  /* 0x000000020f0e7210 */ /* 0x000fc40007fde0ff */
[C---:B------:R-:W-:Y:S02]  /*bfe0*/  PRMT R23, R9.reuse, 0x7772, RZ ;  /* 0x0000777209177816 */ /* 0x040fe400000000ff */
[----:B------:R-:W-:Y:S01]  /*bff0*/  PRMT R21, R9, 0x7773, RZ ;  /* 0x0000777309157816 */ /* 0x000fe200000000ff */
[----:B0-----:R-:W-:Y:S01]  /*c000*/  IMAD R5, R3, 0x2, R15 ;  /* 0x0000000203057824 */ /* 0x001fe200078e020f */
[----:B------:R-:W-:Y:S01]  /*c010*/  LEA.HI.X.SX32 R15, R15, R0, 0x1, P6 ;  /* 0x000000000f0f7211 */ /* 0x000fe200030f0eff */
[----:B------:R-:W-:Y:S01]  /*c020*/  @P1 STG.E.U8 desc[UR26][R6.64], R25 ;  /* 0x0000001906001986 */ /* 0x000fe2000c10111a */
[----:B---3--:R-:W-:Y:S02]  /*c030*/  ISETP.LT.AND P4, PT, R28, UR19, !P0 ;  /* 0x000000131c007c0c */ /* 0x008fe4000c781270 */
[----:B------:R-:W-:Y:S01]  /*c040*/  ISETP.LT.AND P1, PT, R20, UR19, !P0 ;  /* 0x0000001314007c0c */ /* 0x000fe2000c721270 */
[----:B------:R-:W3:Y:S01]  /*c050*/  LDL.LU R28, [R1+0x88] ;  /* 0x00008800011c7983 */ /* 0x000ee20000300800 */
[----:B-----5:R-:W-:-:S03]  /*c060*/  ISETP.LT.AND P3, PT, R26, UR19, !P0 ;  /* 0x000000131a007c0c */ /* 0x020fc6000c761270 */
[----:B------:R0:W-:Y:S04]  /*c070*/  @P2 STG.E.U8 desc[UR26][R12.64], R23 ;  /* 0x000000170c002986 */ /* 0x0001e8000c10111a */
[----:B------:R-:W5:Y:S04]  /*c080*/  LDL.LU R20, [R1+0x84] ;  /* 0x0000840001147983 */ /* 0x000f680000300800 */
[----:B------:R1:W-:Y:S04]  /*c090*/  @P5 STG.E.U8 desc[UR26][R14.64], R21 ;  /* 0x000000150e005986 */ /* 0x0003e8000c10111a */
[----:B------:R-:W3:Y:S01]  /*c0a0*/  LDL.LU R26, [R1+0x80] ;  /* 0x00008000011a7983 */ /* 0x000ee20000300800 */
[----:B--2---:R-:W-:-:S03]  /*c0b0*/  ISETP.LT.AND P5, PT, R22, UR19, !P0 ;  /* 0x0000001316007c0c */ /* 0x004fc6000c7a1270 */
[----:B------:R-:W2:Y:S01]  /*c0c0*/  LDL.LU R22, [R1+0x7c] ;  /* 0x00007c0001167983 */ /* 0x000ea20000300800 */
[----:B------:R-:W-:Y:S01]  /*c0d0*/  IADD3 R4, P6, PT, R5, R2, RZ ;  /* 0x0000000205047210 */ /* 0x000fe20007fde0ff */
[----:B------:R-:W-:Y:S01]  /*c0e0*/  IMAD R9, R3, 0x2, R5 ;  /* 0x0000000203097824 */ /* 0x000fe200078e0205 */
[----:B------:R-:W-:Y:S02]  /*c0f0*/  PRMT R27, R10, 0x7770, RZ ;  /* 0x000077700a1b7816 */ /* 0x000fe400000000ff */
[----:B------:R-:W-:Y:S01]  /*c100*/  LEA.HI.X.SX32 R5, R5, R0, 0x1, P6 ;  /* 0x0000000005057211 */ /* 0x000fe200030f0eff */
[----:B0-----:R-:W-:Y:S01]  /*c110*/  IMAD R13, R3, 0x2, R9 ;  /* 0x00000002030d7824 */ /* 0x001fe200078e0209 */
[C---:B------:R-:W-:Y:S02]  /*c120*/  IADD3 R6, P6, PT, R9.reuse, R2, RZ ;  /* 0x0000000209067210 */ /* 0x040fe40007fde0ff */
[----:B----4-:R-:W-:Y:S01]  /*c130*/  ISETP.LT.AND P2, PT, R24, UR19, !P0 ;  /* 0x0000001318007c0c */ /* 0x010fe2000c741270 */
[----:B------:R0:W-:Y:S01]  /*c140*/  @P4 STG.E.U8 desc[UR26][R4.64], R27 ;  /* 0x0000001b04004986 */ /* 0x0001e2000c10111a */
[----:B------:R-:W-:Y:S01]  /*c150*/  LEA.HI.X.SX32 R7, R9, R0, 0x1, P6 ;  /* 0x0000000009077211 */ /* 0x000fe200030f0eff */
[----:B-1----:R-:W-:Y:S01]  /*c160*/  IMAD R15, R3, 0x2, R13 ;  /* 0x00000002030f7824 */ /* 0x002fe200078e020d */
[----:B------:R-:W-:Y:S01]  /*c170*/  ISETP.LT.AND P4, PT, R8, UR19, !P0 ;  /* 0x0000001308007c0c */ /* 0x000fe2000c781270 */
[----:B------:R-:W4:Y:S01]  /*c180*/  LDL.LU R24, [R1+0x78] ;  /* 0x0000780001187983 */ /* 0x000f220000300800 */
[----:B------:R-:W-:-:S03]  /*c190*/  IADD3 R8, P6, PT, R13, R2, RZ ;  /* 0x000000020d087210 */ /* 0x000fc60007fde0ff */
[----:B------:R-:W4:Y:S01]  /*c1a0*/  LDL.LU R14, [R1+0x74] ;  /* 0x00007400010e7983 */ /* 0x000f220000300800 */
[----:B------:R-:W-:Y:S01]  /*c1b0*/  LEA.HI.X.SX32 R9, R13, R0, 0x1, P6 ;  /* 0x000000000d097211 */ /* 0x000fe200030f0eff */
[----:B------:R-:W-:Y:S01]  /*c1c0*/  IMAD R21, R3, 0x2, R15 ;  /* 0x0000000203157824 */ /* 0x000fe200078e020f */
[C---:B------:R-:W-:Y:S02]  /*c1d0*/  IADD3 R12, P6, PT, R15.reuse, R2, RZ ;  /* 0x000000020f0c7210 */ /* 0x040fe40007fde0ff */
[C---:B------:R-:W-:Y:S02]  /*c1e0*/  PRMT R23, R10.reuse, 0x7771, RZ ;  /* 0x000077710a177816 */ /* 0x040fe400000000ff */
[----:B------:R-:W-:Y:S02]  /*c1f0*/  LEA.HI.X.SX32 R13, R15, R0, 0x1, P6 ;  /* 0x000000000f0d7211 */ /* 0x000fe400030f0eff */
[----:B0-----:R-:W-:Y:S01]  /*c200*/  IADD3 R4, P6, PT, R21, R2, RZ ;  /* 0x0000000215047210 */ /* 0x001fe20007fde0ff */
[----:B------:R0:W-:Y:S01]  /*c210*/  @P3 STG.E.U8 desc[UR26][R6.64], R23 ;  /* 0x0000001706003986 */ /* 0x0001e2000c10111a */
[----:B------:R-:W-:-:S02]  /*c220*/  PRMT R25, R10, 0x7772, RZ ;  /* 0x000077720a197816 */ /* 0x000fc400000000ff */
[----:B------:R-:W-:Y:S02]  /*c230*/  PRMT R27, R10, 0x7773, RZ ;  /* 0x000077730a1b7816 */ /* 0x000fe400000000ff */
[----:B------:R-:W-:Y:S01]  /*c240*/  LEA.HI.X.SX32 R5, R21, R0, 0x1, P6 ;  /* 0x0000000015057211 */ /* 0x000fe200030f0eff */
[----:B------:R-:W-:Y:S01]  /*c250*/  @P1 STG.E.U8 desc[UR26][R8.64], R25 ;  /* 0x0000001908001986 */ /* 0x000fe2000c10111a */
[----:B0-----:R-:W-:-:S03]  /*c260*/  PRMT R23, R11, 0x7770, RZ ;  /* 0x000077700b177816 */ /* 0x001fc600000000ff */
[----:B------:R0:W-:Y:S04]  /*c270*/  @P2 STG.E.U8 desc[UR26][R12.64], R27 ;  /* 0x0000001b0c002986 */ /* 0x0001e8000c10111a */
[----:B------:R1:W-:Y:S01]  /*c280*/  @P5 STG.E.U8 desc[UR26][R4.64], R23 ;  /* 0x0000001704005986 */ /* 0x0003e2000c10111a */
[----:B-----5:R-:W-:-:S03]  /*c290*/  ISETP.LT.AND P1, PT, R20, UR19, !P0 ;  /* 0x0000001314007c0c */ /* 0x020fc6000c721270 */
[----:B------:R-:W5:Y:S04]  /*c2a0*/  LDL.LU R20, [R1+0x70] ;  /* 0x0000700001147983 */ /* 0x000f680000300800 */
[----:B0-----:R-:W5:Y:S01]  /*c2b0*/  LDL.LU R12, [R1+0x6c] ;  /* 0x00006c00010c7983 */ /* 0x001f620000300800 */
[----:B--2---:R-:W-:-:S03]  /*c2c0*/  ISETP.LT.AND P5, PT, R22, UR19, !P0 ;  /* 0x0000001316007c0c */ /* 0x004fc6000c7a1270 */
[----:B------:R-:W2:Y:S01]  /*c2d0*/  LDL.LU R22, [R1+0x68] ;  /* 0x0000680001167983 */ /* 0x000ea20000300800 */
[----:B------:R-:W-:Y:S01]  /*c2e0*/  IMAD R7, R3, 0x2, R21 ;  /* 0x0000000203077824 */ /* 0x000fe200078e0215 */
[----:B---3--:R-:W-:-:S03]  /*c2f0*/  ISETP.LT.AND P3, PT, R28, UR19, !P0 ;  /* 0x000000131c007c0c */ /* 0x008fc6000c761270 */
[----:B------:R-:W-:Y:S01]  /*c300*/  IMAD R9, R3, 0x2, R7 ;  /* 0x0000000203097824 */ /* 0x000fe200078e0207 */
[----:B------:R-:W-:-:S04]  /*c310*/  IADD3 R6, P6, PT, R7, R2, RZ ;  /* 0x0000000207067210 */ /* 0x000fc80007fde0ff */
[----:B------:R-:W-:Y:S02]  /*c320*/  LEA.HI.X.SX32 R7, R7, R0, 0x1, P6 ;  /* 0x0000000007077211 */ /* 0x000fe400030f0eff */
[----:B------:R-:W-:Y:S01]  /*c330*/  IADD3 R8, P6, PT, R9, R2, RZ ;  /* 0x0000000209087210 */ /* 0x000fe20007fde0ff */
[----:B------:R-:W-:Y:S01]  /*c340*/  IMAD R15, R3, 0x2, R9 ;  /* 0x00000002030f7824 */ /* 0x000fe200078e0209 */
[----:B------:R-:W-:Y:S02]  /*c350*/  PRMT R25, R11, 0x7771, RZ ;  /* 0x000077710b197816 */ /* 0x000fe400000000ff */
[----:B------:R-:W-:Y:S02]  /*c360*/  LEA.HI.X.SX32 R9, R9, R0, 0x1, P6 ;  /* 0x0000000009097211 */ /* 0x000fe400030f0eff */
[----:B-1----:R-:W-:Y:S01]  /*c370*/  PRMT R23, R11, 0x7772, RZ ;  /* 0x000077720b177816 */ /* 0x002fe200000000ff */
[----:B------:R0:W-:Y:S01]  /*c380*/  @P4 STG.E.U8 desc[UR26][R6.64], R25 ;  /* 0x0000001906004986 */ /* 0x0001e2000c10111a */
[----:B----4-:R-:W-:Y:S01]  /*c390*/  ISETP.LT.AND P4, PT, R24, UR19, !P0 ;  /* 0x0000001318007c0c */ /* 0x010fe2000c781270 */
[----:B------:R-:W-:Y:S01]  /*c3a0*/  IMAD R5, R3, 0x2, R15 ;  /* 0x0000000203057824 */ /* 0x000fe200078e020f */
[----:B------:R-:W-:Y:S01]  /*c3b0*/  IADD3 R10, P6, PT, R15, R2, RZ ;  /* 0x000000020f0a7210 */ /* 0x000fe20007fde0ff */
[----:B------:R1:W-:Y:S01]  /*c3c0*/  @P3 STG.E.U8 desc[UR26][R8.64], R23 ;  /* 0x0000001708003986 */ /* 0x0003e2000c10111a */
[----:B------:R-:W-:-:S03]  /*c3d0*/  ISETP.LT.AND P3, PT, R14, UR19, !P0 ;  /* 0x000000130e007c0c */ /* 0x000fc6000c761270 */
[----:B------:R-:W3:Y:S01]  /*c3e0*/  LDL.LU R24, [R1+0x64] ;  /* 0x0000640001187983 */ /* 0x000ee20000300800 */
[----:B------:R-:W-:-:S03]  /*c3f0*/  PRMT R21, R11, 0x7773, RZ ;  /* 0x000077730b157816 */ /* 0x000fc600000000ff */
[----:B------:R-:W4:Y:S01]  /*c400*/  LDL.LU R14, [R1+0x60] ;  /* 0x00006000010e7983 */ /* 0x000f220000300800 */
[----:B------:R-:W-:Y:S01]  /*c410*/  LEA.HI.X.SX32 R11, R15, R0, 0x1, P6 ;  /* 0x000000000f0b7211 */ /* 0x000fe200030f0eff */
[----:B0-----:R-:W-:Y:S01]  /*c420*/  IMAD R7, R3, 0x2, R5 ;  /* 0x0000000203077824 */ /* 0x001fe200078e0205 */
[----:B------:R-:W-:Y:S02]  /*c430*/  ISETP.LT.AND P2, PT, R26, UR19, !P0 ;  /* 0x000000131a007c0c */ /* 0x000fe4000c741270 */
[----:B------:R-:W-:-:S04]  /*c440*/  IADD3 R4, P6, PT, R5, R2, RZ ;  /* 0x0000000205047210 */ /* 0x000fc80007fde0ff */
[----:B------:R-:W-:Y:S02]  /*c450*/  LEA.HI.X.SX32 R5, R5, R0, 0x1, P6 ;  /* 0x0000000005057211 */ /* 0x000fe400030f0eff */
[----:B------:R-:W-:Y:S01]  /*c460*/  IADD3 R6, P6, PT, R7, R2, RZ ;  /* 0x0000000207067210 */ /* 0x000fe20007fde0ff */
[----:B------:R-:W-:Y:S01]  /*c470*/  IMAD R13, R3, 0x2, R7 ;  /* 0x00000002030d7824 */ /* 0x000fe200078e0207 */
[C---:B------:R-:W-:Y:S02]  /*c480*/  PRMT R15, R16.reuse, 0x7770, RZ ;  /* 0x00007770100f7816 */ /* 0x040fe400000000ff */
[----:B------:R-:W-:Y:S02]  /*c490*/  LEA.HI.X.SX32 R7, R7, R0, 0x1, P6 ;  /* 0x0000000007077211 */ /* 0x000fe400030f0eff */
[----:B-1----:R-:W-:Y:S01]  /*c4a0*/  PRMT R23, R16, 0x7771, RZ ;  /* 0x0000777110177816 */ /* 0x002fe200000000ff */
[----:B------:R0:W-:Y:S01]  /*c4b0*/  @P1 STG.E.U8 desc[UR26][R10.64], R21 ;  /* 0x000000150a001986 */ /* 0x0001e2000c10111a */
[----:B-----5:R-:W-:-:S03]  /*c4c0*/  ISETP.LT.AND P1, PT, R20, UR19, !P0 ;  /* 0x0000001314007c0c */ /* 0x020fc6000c721270 */
[----:B------:R1:W-:Y:S01]  /*c4d0*/  @P2 STG.E.U8 desc[UR26][R4.64], R15 ;  /* 0x0000000f04002986 */ /* 0x0003e2000c10111a */
[----:B------:R-:W-:-:S03]  /*c4e0*/  ISETP.LT.AND P2, PT, R12, UR19, !P0 ;  /* 0x000000130c007c0c */ /* 0x000fc6000c741270 */
[----:B------:R-:W5:Y:S04]  /*c4f0*/  LDL.LU R20, [R1+0x5c] ;  /* 0x00005c0001147983 */ /* 0x000f680000300800 */
[----:B------:R2:W-:Y:S01]  /*c500*/  @P5 STG.E.U8 desc[UR26][R6.64], R23 ;  /* 0x0000001706005986 */ /* 0x0005e2000c10111a */
[----:B0-----:R-:W-:-:S03]  /*c510*/  PRMT R21, R16, 0x7772, RZ ;  /* 0x0000777210157816 */ /* 0x001fc600000000ff */
[----:B------:R-:W5:Y:S01]  /*c520*/  LDL.LU R12, [R1+0x58] ;  /* 0x00005800010c7983 */ /* 0x000f620000300800 */
[----:B-1----:R-:W-:Y:S02]  /*c530*/  PRMT R15, R16, 0x7773, RZ ;  /* 0x00007773100f7816 */ /* 0x002fe400000000ff */
[----:B--2---:R-:W-:Y:S02]  /*c540*/  ISETP.LT.AND P5, PT, R22, UR19, !P0 ;  /* 0x0000001316007c0c */ /* 0x004fe4000c7a1270 */
[----:B------:R-:W2:Y:S04]  /*c550*/  LDL.LU R22, [R1+0x54] ;  /* 0x0000540001167983 */ /* 0x000ea80000300800 */
[----:B------:R-:W2:Y:S01]  /*c560*/  LDL.LU R16, [R1+0x50] ;  /* 0x0000500001107983 */ /* 0x000ea20000300800 */
[----:B------:R-:W-:Y:S01]  /*c570*/  IADD3 R8, P6, PT, R13, R2, RZ ;  /* 0x000000020d087210 */ /* 0x000fe20007fde0ff */
[----:B------:R-:W-:-:S03]  /*c580*/  IMAD R11, R3, 0x2, R13 ;  /* 0x00000002030b7824 */ /* 0x000fc600078e020d */
[----:B------:R-:W-:Y:S01]  /*c590*/  LEA.HI.X.SX32 R9, R13, R0, 0x1, P6 ;  /* 0x000000000d097211 */ /* 0x000fe200030f0eff */
[----:B------:R-:W-:Y:S01]  /*c5a0*/  IMAD R5, R3, 0x2, R11 ;  /* 0x0000000203057824 */ /* 0x000fe200078e020b */
[----:B------:R-:W-:-:S04]  /*c5b0*/  IADD3 R10, P6, PT, R11, R2, RZ ;  /* 0x000000020b0a7210 */ /* 0x000fc80007fde0ff */
[----:B------:R-:W-:Y:S01]  /*c5c0*/  LEA.HI.X.SX32 R11, R11, R0, 0x1, P6 ;  /* 0x000000000b0b7211 */ /* 0x000fe200030f0eff */
[----:B------:R-:W-:Y:S01]  /*c5d0*/  IMAD R13, R3, 0x2, R5 ;  /* 0x00000002030d7824 */ /* 0x000fe200078e0205 */
[C---:B------:R-:W-:Y:S01]  /*c5e0*/  IADD3 R4, P6, PT, R5.reuse, R2, RZ ;  /* 0x0000000205047210 */ /* 0x040fe20007fde0ff */
[----:B------:R0:W-:Y:S03]  /*c5f0*/  @P4 STG.E.U8 desc[UR26][R8.64], R21 ;  /* 0x0000001508004986 */ /* 0x0001e6000c10111a */
[----:B------:R-:W-:Y:S01]  /*c600*/  LEA.HI.X.SX32 R5, R5, R0, 0x1, P6 ;  /* 0x0000000005057211 */ /* 0x000fe200030f0eff */
[----:B------:R1:W-:Y:S01]  /*c610*/  @P3 STG.E.U8 desc[UR26][R10.64], R15 ;  /* 0x0000000f0a003986 */ /* 0x0003e2000c10111a */
[----:B------:R-:W-:Y:S02]  /*c620*/  IADD3 R6, P6, PT, R13, R2, RZ ;  /* 0x000000020d067210 */ /* 0x000fe40007fde0ff */
[----:B----4-:R-:W-:Y:S01]  /*c630*/  ISETP.LT.AND P3, PT, R14, UR19, !P0 ;  /* 0x000000130e007c0c */ /* 0x010fe2000c761270 */
[----:B0-----:R-:W-:Y:S01]  /*c640*/  IMAD R9, R3, 0x2, R13 ;  /* 0x0000000203097824 */ /* 0x001fe200078e020d */
[----:B------:R-:W4:Y:S01]  /*c650*/  LDL.LU R14, [R1+0x4c] ;  /* 0x00004c00010e7983 */ /* 0x000f220000300800 */
[----:B------:R-:W-:-:S02]  /*c660*/  LEA.HI.X.SX32 R7, R13, R0, 0x1, P6 ;  /* 0x000000000d077211 */ /* 0x000fc400030f0eff */
[----:B-1----:R-:W-:Y:S01]  /*c670*/  IMAD R11, R3, 0x2, R9 ;  /* 0x00000002030b7824 */ /* 0x002fe200078e0209 */
[----:B------:R-:W-:Y:S02]  /*c680*/  IADD3 R8, P6, PT, R9, R2, RZ ;  /* 0x0000000209087210 */ /* 0x000fe40007fde0ff */
[----:B---3--:R-:W-:Y:S02]  /*c690*/  ISETP.LT.AND P4, PT, R24, UR19, !P0 ;  /* 0x0000001318007c0c */ /* 0x008fe4000c781270 */
[----:B------:R-:W-:Y:S01]  /*c6a0*/  PRMT R25, R17, 0x7770, RZ ;  /* 0x0000777011197816 */ /* 0x000fe200000000ff */
[----:B------:R-:W-:Y:S01]  /*c6b0*/  IMAD R15, R3, 0x2, R11 ;  /* 0x00000002030f7824 */ /* 0x000fe200078e020b */
[----:B------:R-:W-:Y:S01]  /*c6c0*/  LEA.HI.X.SX32 R9, R9, R0, 0x1, P6 ;  /* 0x0000000009097211 */ /* 0x000fe200030f0eff */
[----:B------:R-:W3:Y:S01]  /*c6d0*/  LDL.LU R24, [R1+0x48] ;  /* 0x0000480001187983 */ /* 0x000ee20000300800 */
[----:B------:R-:W-:Y:S02]  /*c6e0*/  IADD3 R10, P6, PT, R11, R2, RZ ;  /* 0x000000020b0a7210 */ /* 0x000fe40007fde0ff */
[C---:B------:R-:W-:Y:S01]  /*c6f0*/  PRMT R21, R17.reuse, 0x7771, RZ ;  /* 0x0000777111157816 */ /* 0x040fe200000000ff */
[----:B------:R0:W-:Y:S01]  /*c700*/  @P1 STG.E.U8 desc[UR26][R4.64], R25 ;  /* 0x0000001904001986 */ /* 0x0001e2000c10111a */
[----:B------:R-:W-:-:S02]  /*c710*/  PRMT R23, R17, 0x7772, RZ ;  /* 0x0000777211177816 */ /* 0x000fc400000000ff */
[----:B------:R-:W-:Y:S01]  /*c720*/  LEA.HI.X.SX32 R11, R11, R0, 0x1, P6 ;  /* 0x000000000b0b7211 */ /* 0x000fe200030f0eff */
[----:B------:R1:W-:Y:S04]  /*c730*/  @P2 STG.E.U8 desc[UR26][R6.64], R21 ;  /* 0x0000001506002986 */ /* 0x0003e8000c10111a */
[----:B------:R1:W-:Y:S01]  /*c740*/  @P5 STG.E.U8 desc[UR26][R8.64], R23 ;  /* 0x0000001708005986 */ /* 0x0003e2000c10111a */
[----:B0-----:R-:W-:Y:S02]  /*c750*/  PRMT R5, R17, 0x7773, RZ ;  /* 0x0000777311057816 */ /* 0x001fe400000000ff */
[----:B-----5:R-:W-:Y:S02]  /*c760*/  ISETP.LT.AND P1, PT, R20, UR19, !P0 ;  /* 0x0000001314007c0c */ /* 0x020fe4000c721270 */
[----:B------:R-:W5:Y:S04]  /*c770*/  LDL.LU R20, [R1+0x44] ;  /* 0x0000440001147983 */ /* 0x000f680000300800 */
[----:B------:R0:W-:Y:S04]  /*c780*/  @P4 STG.E.U8 desc[UR26][R10.64], R5 ;  /* 0x000000050a004986 */ /* 0x0001e8000c10111a */
[----:B------:R-:W5:Y:S01]  /*c790*/  LDL.LU R26, [R1+0x40] ;  /* 0x00004000011a7983 */ /* 0x000f620000300800 */
[----:B------:R-:W-:-:S02]  /*c7a0*/  ISETP.LT.AND P2, PT, R12, UR19, !P0 ;  /* 0x000000130c007c0c */ /* 0x000fc4000c741270 */
[----:B-1----:R-:W-:Y:S01]  /*c7b0*/  PRMT R21, R18, 0x7770, RZ ;  /* 0x0000777012157816 */ /* 0x002fe200000000ff */
[----:B------:R-:W1:Y:S01]  /*c7c0*/  LDS.128 R4, [R238+0x800] ;  /* 0x00080000ee047984 */ /* 0x000e620000000c00 */
[----:B--2---:R-:W-:-:S03]  /*c7d0*/  ISETP.LT.AND P4, PT, R16, UR19, !P0 ;  /* 0x0000001310007c0c */ /* 0x004fc6000c781270 */
[----:B------:R-:W2:Y:S01]  /*c7e0*/  LDL.LU R16, [R1+0x3c] ;  /* 0x00003c0001107983 */ /* 0x000ea20000300800 */
[----:B------:R-:W-:-:S04]  /*c7f0*/  IADD3 R12, P6, PT, R15, R2, RZ ;  /* 0x000000020f0c7210 */ /* 0x000fc80007fde0ff */
[----:B------:R-:W-:Y:S01]  /*c800*/  LEA.HI.X.SX32 R13, R15, R0, 0x1, P6 ;  /* 0x000000000f0d7211 */ /* 0x000fe200030f0eff */
[----:B------:R-:W-:-:S04]  /*c810*/  IMAD R15, R3, 0x2, R15 ;  /* 0x00000002030f7824 */ /* 0x000fc800078e020f */
[----:B------:R-:W-:Y:S01]  /*c820*/  IMAD R17, R3, 0x2, R15 ;  /* 0x0000000203117824 */ /* 0x000fe200078e020f */
[----:B------:R-:W-:Y:S01]  /*c830*/  IADD3 R8, P6, PT, R15, R2, RZ ;  /* 0x000000020f087210 */ /* 0x000fe20007fde0ff */
[----:B------:R1:W-:Y:S02]  /*c840*/  @P3 STG.E.U8 desc[UR26][R12.64], R21 ;  /* 0x000000150c003986 */ /* 0x0003e4000c10111a */
[----:B0-----:R-:W-:Y:S01]  /*c850*/  IMAD R11, R3, 0x2, R17 ;  /* 0x00000002030b7824 */ /* 0x001fe200078e0211 */
[----:B------:R-:W-:Y:S02]  /*c860*/  LEA.HI.X.SX32 R9, R15, R0, 0x1, P6 ;  /* 0x000000000f097211 */ /* 0x000fe400030f0eff */
[----:B------:R-:W-:Y:S02]  /*c870*/  ISETP.LT.AND P5, PT, R22, UR19, !P0 ;  /* 0x0000001316007c0c */ /* 0x000fe4000c7a1270 */
[----:B------:R-:W-:Y:S01]  /*c880*/  PRMT R25, R18, 0x7771, RZ ;  /* 0x0000777112197816 */ /* 0x000fe200000000ff */
[----:B------:R-:W2:Y:S01]  /*c890*/  LDL.LU R22, [R1+0x38] ;  /* 0x0000380001167983 */ /* 0x000ea20000300800 */
[----:B----4-:R-:W-:-:S02]  /*c8a0*/  ISETP.LT.AND P3, PT, R14, UR19, !P0 ;  /* 0x000000130e007c0c */ /* 0x010fc4000c761270 */
[----:B------:R-:W-:Y:S01]  /*c8b0*/  IADD3 R14, P6, PT, R17, R2, RZ ;  /* 0x00000002110e7210 */ /* 0x000fe20007fde0ff */
[----:B-1----:R-:W-:-:S03]  /*c8c0*/  IMAD R13, R3, 0x2, R11 ;  /* 0x00000002030d7824 */ /* 0x002fc600078e020b */
[----:B------:R-:W-:Y:S02]  /*c8d0*/  LEA.HI.X.SX32 R15, R17, R0, 0x1, P6 ;  /* 0x00000000110f7211 */ /* 0x000fe400030f0eff */
[----:B------:R-:W-:-:S04]  /*c8e0*/  IADD3 R10, P6, PT, R11, R2, RZ ;  /* 0x000000020b0a7210 */ /* 0x000fc80007fde0ff */
[----:B------:R-:W-:Y:S02]  /*c8f0*/  LEA.HI.X.SX32 R11, R11, R0, 0x1, P6 ;  /* 0x000000000b0b7211 */ /* 0x000fe400030f0eff */
[----:B------:R-:W-:Y:S01]  /*c900*/  IADD3 R12, P6, PT, R13, R2, RZ ;  /* 0x000000020d0c7210 */ /* 0x000fe20007fde0ff */
[----:B------:R0:W-:Y:S01]  /*c910*/  @P1 STG.E.U8 desc[UR26][R8.64], R25 ;  /* 0x0000001908001986 */ /* 0x0001e2000c10111a */
[C---:B------:R-:W-:Y:S01]  /*c920*/  PRMT R23, R18.reuse, 0x7772, RZ ;  /* 0x0000777212177816 */ /* 0x040fe200000000ff */
[----:B------:R-:W-:Y:S01]  /*c930*/  IMAD R17, R3, 0x2, R13 ;  /* 0x0000000203117824 */ /* 0x000fe200078e020d */
[----:B------:R-:W-:Y:S02]  /*c940*/  PRMT R21, R18, 0x7773, RZ ;  /* 0x0000777312157816 */ /* 0x000fe400000000ff */
[----:B------:R-:W-:Y:S01]  /*c950*/  LEA.HI.X.SX32 R13, R13, R0, 0x1, P6 ;  /* 0x000000000d0d7211 */ /* 0x000fe200030f0eff */
[----:B------:R1:W-:Y:S01]  /*c960*/  @P2 STG.E.U8 desc[UR26][R14.64], R23 ;  /* 0x000000170e002986 */ /* 0x0003e2000c10111a */
[----:B---3--:R-:W-:-:S03]  /*c970*/  ISETP.LT.AND P1, PT, R24, UR19, !P0 ;  /* 0x0000001318007c0c */ /* 0x008fc6000c721270 */
[----:B------:R-:W3:Y:S01]  /*c980*/  LDL.LU R24, [R1+0x34] ;  /* 0x0000340001187983 */ /* 0x000ee20000300800 */
[----:B0-----:R-:W-:-:S03]  /*c990*/  PRMT R25, R19, 0x7770, RZ ;  /* 0x0000777013197816 */ /* 0x001fc600000000ff */
[----:B------:R0:W-:Y:S01]  /*c9a0*/  @P5 STG.E.U8 desc[UR26][R10.64], R21 ;  /* 0x000000150a005986 */ /* 0x0001e2000c10111a */
[----:B-----5:R-:W-:-:S03]  /*c9b0*/  ISETP.LT.AND P2, PT, R20, UR19, !P0 ;  /* 0x0000001314007c0c */ /* 0x020fc6000c741270 */
[----:B------:R-:W4:Y:S04]  /*c9c0*/  LDL.LU R20, [R1+0x30] ;  /* 0x0000300001147983 */ /* 0x000f280000300800 */
[----:B------:R5:W-:Y:S04]  /*c9d0*/  @P4 STG.E.U8 desc[UR26][R12.64], R25 ;  /* 0x000000190c004986 */ /* 0x000be8000c10111a */
[----:B------:R-:W4:Y:S01]  /*c9e0*/  LDL.LU R18, [R1+0x2c] ;  /* 0x00002c0001127983 */ /* 0x000f220000300800 */
[----:B--2---:R-:W-:-:S03]  /*c9f0*/  ISETP.LT.AND P4, PT, R16, UR19, !P0 ;  /* 0x0000001310007c0c */ /* 0x004fc6000c781270 */
[----:B------:R-:W2:Y:S01]  /*ca00*/  LDL.LU R16, [R1+0x28] ;  /* 0x0000280001107983 */ /* 0x000ea20000300800 */
[----:B------:R-:W-:Y:S01]  /*ca10*/  IADD3 R8, P6, PT, R17, R2, RZ ;  /* 0x0000000211087210 */ /* 0x000fe20007fde0ff */
[----:B-1----:R-:W-:-:S03]  /*ca20*/  IMAD R15, R3, 0x2, R17 ;  /* 0x00000002030f7824 */ /* 0x002fc600078e0211 */
[----:B------:R-:W-:Y:S01]  /*ca30*/  LEA.HI.X.SX32 R9, R17, R0, 0x1, P6 ;  /* 0x0000000011097211 */ /* 0x000fe200030f0eff */
[----:B0-----:R-:W-:Y:S01]  /*ca40*/  IMAD R11, R3, 0x2, R15 ;  /* 0x00000002030b7824 */ /* 0x001fe200078e020f */
[----:B------:R-:W-:Y:S02]  /*ca50*/  IADD3 R14, P6, PT, R15, R2, RZ ;  /* 0x000000020f0e7210 */ /* 0x000fe40007fde0ff */
[----:B------:R-:W-:Y:S01]  /*ca60*/  PRMT R23, R19, 0x7771, RZ ;  /* 0x0000777113177816 */ /* 0x000fe200000000ff */
[----:B------:R-:W-:Y:S01]  /*ca70*/  IMAD R17, R3, 0x2, R11 ;  /* 0x0000000203117824 */ /* 0x000fe200078e020b */
[----:B------:R-:W-:Y:S02]  /*ca80*/  LEA.HI.X.SX32 R15, R15, R0, 0x1, P6 ;  /* 0x000000000f0f7211 */ /* 0x000fe400030f0eff */
[----:B------:R-:W-:Y:S01]  /*ca90*/  IADD3 R10, P6, PT, R11, R2, RZ ;  /* 0x000000020b0a7210 */ /* 0x000fe20007fde0ff */
[----:B------:R0:W-:Y:S01]  /*caa0*/  @P3 STG.E.U8 desc[UR26][R8.64], R23 ;  /* 0x0000001708003986 */ /* 0x0001e2000c10111a */
[----:B------:R-:W-:-:S02]  /*cab0*/  ISETP.LT.AND P5, PT, R26, UR19, !P0 ;  /* 0x000000131a007c0c */ /* 0x000fc4000c7a1270 */
[----:B------:R-:W-:Y:S02]  /*cac0*/  LEA.HI.X.SX32 R11, R11, R0, 0x1, P6 ;  /* 0x000000000b0b7211 */ /* 0x000fe400030f0eff */
[----:B-----5:R-:W-:Y:S02]  /*cad0*/  IADD3 R12, P6, PT, R17, R2, RZ ;  /* 0x00000002110c7210 */ /* 0x020fe40007fde0ff */
[----:B------:R-:W-:Y:S01]  /*cae0*/  PRMT R21, R19, 0x7772, RZ ;  /* 0x0000777213157816 */ /* 0x000fe200000000ff */
[----:B0-----:R-:W-:Y:S01]  /*caf0*/  IMAD R9, R3, 0x2, R17 ;  /* 0x0000000203097824 */ /* 0x001fe200078e0211 */
[----:B------:R-:W-:-:S03]  /*cb00*/  LEA.HI.X.SX32 R13, R17, R0, 0x1, P6 ;  /* 0x00000000110d7211 */ /* 0x000fc600030f0eff */
[----:B------:R0:W-:Y:S01]  /*cb10*/  @P1 STG.E.U8 desc[UR26][R14.64], R21 ;  /* 0x000000150e001986 */ /* 0x0001e2000c10111a */
[----:B------:R-:W-:Y:S02]  /*cb20*/  PRMT R19, R19, 0x7773, RZ ;  /* 0x0000777313137816 */ /* 0x000fe400000000ff */
[----:B------:R-:W-:Y:S02]  /*cb30*/  IADD3 R8, P6, PT, R9, R2, RZ ;  /* 0x0000000209087210 */ /* 0x000fe40007fde0ff */
[C---:B------:R-:W-:Y:S02]  /*cb40*/  PRMT R23, R4.reuse, 0x7770, RZ ;  /* 0x0000777004177816 */ /* 0x040fe400000000ff */
[----:B------:R-:W-:Y:S01]  /*cb50*/  PRMT R25, R4, 0x7771, RZ ;  /* 0x0000777104197816 */ /* 0x000fe200000000ff */
[----:B------:R-:W-:Y:S01]  /*cb60*/  @P2 STG.E.U8 desc[UR26][R10.64], R19 ;  /* 0x000000130a002986 */ /* 0x000fe2000c10111a */
[----:B------:R-:W-:Y:S01]  /*cb70*/  ISETP.LT.AND P3, PT, R22, UR19, !P0 ;  /* 0x0000001316007c0c */ /* 0x000fe2000c761270 */
[----:B0-----:R-:W-:Y:S01]  /*cb80*/  IMAD R15, R3, 0x2, R9 ;  /* 0x00000002030f7824 */ /* 0x001fe200078e0209 */
[----:B------:R-:W-:Y:S01]  /*cb90*/  LEA.HI.X.SX32 R9, R9, R0, 0x1, P6 ;  /* 0x0000000009097211 */ /* 0x000fe200030f0eff */
[----:B------:R-:W5:Y:S04]  /*cba0*/  LDL.LU R22, [R1+0x24] ;  /* 0x0000240001167983 */ /* 0x000f680000300800 */
[----:B------:R0:W-:Y:S01]  /*cbb0*/  @P5 STG.E.U8 desc[UR26][R12.64], R23 ;  /* 0x000000170c005986 */ /* 0x0001e2000c10111a */
[----:B---3--:R-:W-:-:S03]  /*cbc0*/  ISETP.LT.AND P1, PT, R24, UR19, !P0 ;  /* 0x0000001318007c0c */ /* 0x008fc6000c721270 */
[----:B------:R-:W3:Y:S04]  /*cbd0*/  LDL.LU R24, [R1+0x20] ;  /* 0x0000200001187983 */ /* 0x000ee80000300800 */
[----:B------:R1:W-:Y:S01]  /*cbe0*/  @P4 STG.E.U8 desc[UR26][R8.64], R25 ;  /* 0x0000001908004986 */ /* 0x0003e2000c10111a */
[----:B----4-:R-:W-:-:S03]  /*cbf0*/  ISETP.LT.AND P2, PT, R20, UR19, !P0 ;  /* 0x0000001314007c0c */ /* 0x010fc6000c741270 */
[----:B------:R-:W4:Y:S01]  /*cc00*/  LDL.LU R20, [R1+0x1c] ;  /* 0x00001c0001147983 */ /* 0x000f220000300800 */
[----:B------:R-:W-:-:S03]  /*cc10*/  ISETP.LT.AND P5, PT, R18, UR19, !P0 ;  /* 0x0000001312007c0c */ /* 0x000fc6000c7a1270 */
[----:B------:R-:W3:Y:S01]  /*cc20*/  LDL.LU R18, [R1+0x18] ;  /* 0x0000180001127983 */ /* 0x000ee20000300800 */
[----:B--2---:R-:W-:-:S03]  /*cc30*/  ISETP.LT.AND P4, PT, R16, UR19, !P0 ;  /* 0x0000001310007c0c */ /* 0x004fc6000c781270 */
[----:B------:R-:W2:Y:S01]  /*cc40*/  LDL.LU R16, [R1+0x14] ;  /* 0x0000140001107983 */ /* 0x000ea20000300800 */
[----:B------:R-:W-:Y:S01]  /*cc50*/  IMAD R17, R3, 0x2, R15 ;  /* 0x0000000203117824 */ /* 0x000fe200078e020f */
[----:B------:R-:W-:-:S03]  /*cc60*/  IADD3 R14, P6, PT, R15, R2, RZ ;  /* 0x000000020f0e7210 */ /* 0x000fc60007fde0ff */
[----:B0-----:R-:W-:Y:S01]  /*cc70*/  IMAD R13, R3, 0x2, R17 ;  /* 0x00000002030d7824 */ /* 0x001fe200078e0211 */
[----:B------:R-:W-:Y:S02]  /*cc80*/  LEA.HI.X.SX32 R15, R15, R0, 0x1, P6 ;  /* 0x000000000f0f7211 */ /* 0x000fe400030f0eff */
[----:B------:R-:W-:Y:S01]  /*cc90*/  IADD3 R10, P6, PT, R17, R2, RZ ;  /* 0x00000002110a7210 */ /* 0x000fe20007fde0ff */
[----:B-1----:R-:W-:-:S03]  /*cca0*/  IMAD R9, R3, 0x2, R13 ;  /* 0x0000000203097824 */ /* 0x002fc600078e020d */
[----:B------:R-:W-:Y:S02]  /*ccb0*/  LEA.HI.X.SX32 R11, R17, R0, 0x1, P6 ;  /* 0x00000000110b7211 */ /* 0x000fe400030f0eff */
[----:B------:R-:W-:Y:S01]  /*ccc0*/  IADD3 R12, P6, PT, R13, R2, RZ ;  /* 0x000000020d0c7210 */ /* 0x000fe20007fde0ff */
[----:B------:R-:W-:Y:S01]  /*ccd0*/  IMAD R17, R3, 0x2, R9 ;  /* 0x0000000203117824 */ /* 0x000fe200078e0209 */
[C---:B------:R-:W-:Y:S02]  /*cce0*/  PRMT R23, R4.reuse, 0x7772, RZ ;  /* 0x0000777204177816 */ /* 0x040fe400000000ff */
[----:B------:R-:W-:Y:S02]  /*ccf0*/  LEA.HI.X.SX32 R13, R13, R0, 0x1, P6 ;  /* 0x000000000d0d7211 */ /* 0x000fe400030f0eff */
[----:B------:R-:W-:Y:S01]  /*cd00*/  IADD3 R8, P6, PT, R9, R2, RZ ;  /* 0x0000000209087210 */ /* 0x000fe20007fde0ff */
[----:B------:R0:W-:Y:S01]  /*cd10*/  @P3 STG.E.U8 desc[UR26][R14.64], R23 ;  /* 0x000000170e003986 */ /* 0x0001e2000c10111a */
[----:B------:R-:W-:-:S02]  /*cd20*/  PRMT R21, R4, 0x7773, RZ ;  /* 0x0000777304157816 */ /* 0x000fc400000000ff */
[----:B------:R-:W-:Y:S02]  /*cd30*/  LEA.HI.X.SX32 R9, R9, R0, 0x1, P6 ;  /* 0x0000000009097211 */ /* 0x000fe400030f0eff */
[----:B------:R-:W-:Y:S01]  /*cd40*/  PRMT R19, R5, 0x7770, RZ ;  /* 0x0000777005137816 */ /* 0x000fe200000000ff */
[----:B------:R1:W-:Y:S01]  /*cd50*/  @P1 STG.E.U8 desc[UR26][R10.64], R21 ;  /* 0x000000150a001986 */ /* 0x0003e2000c10111a */
[----:B0-----:R-:W-:Y:S02]  /*cd60*/  IADD3 R14, P6, PT, R17, R2, RZ ;  /* 0x00000002110e7210 */ /* 0x001fe40007fde0ff */
[----:B------:R-:W-:Y:S02]  /*cd70*/  PRMT R23, R5, 0x7771, RZ ;  /* 0x0000777105177816 */ /* 0x000fe400000000ff */
[----:B------:R-:W-:Y:S02]  /*cd80*/  LEA.HI.X.SX32 R15, R17, R0, 0x1, P6 ;  /* 0x00000000110f7211 */ /* 0x000fe400030f0eff */
[----:B-1----:R-:W-:Y:S01]  /*cd90*/  PRMT R21, R5, 0x7772, RZ ;  /* 0x0000777205157816 */ /* 0x002fe200000000ff */
[----:B------:R0:W-:Y:S01]  /*cda0*/  @P2 STG.E.U8 desc[UR26][R12.64], R19 ;  /* 0x000000130c002986 */ /* 0x0001e2000c10111a */
[----:B-----5:R-:W-:-:S03]  /*cdb0*/  ISETP.LT.AND P3, PT, R22, UR19, !P0 ;  /* 0x0000001316007c0c */ /* 0x020fc6000c761270 */
[----:B------:R-:W5:Y:S04]  /*cdc0*/  LDL.LU R22, [R1+0x10] ;  /* 0x0000100001167983 */ /* 0x000f680000300800 */
[----:B------:R1:W-:Y:S04]  /*cdd0*/  @P5 STG.E.U8 desc[UR26][R8.64], R23 ;  /* 0x0000001708005986 */ /* 0x0003e8000c10111a */
[----:B------:R0:W-:Y:S01]  /*cde0*/  @P4 STG.E.U8 desc[UR26][R14.64], R21 ;  /* 0x000000150e004986 */ /* 0x0001e2000c10111a */
[----:B----4-:R-:W-:-:S03]  /*cdf0*/  ISETP.LT.AND P2, PT, R20, UR19, !P0 ;  /* 0x0000001314007c0c */ /* 0x010fc6000c741270 */
[----:B------:R-:W4:Y:S01]  /*ce00*/  LDL.LU R20, [R1+0xc] ;  /* 0x00000c0001147983 */ /* 0x000f220000300800 */
[----:B---3--:R-:W-:-:S03]  /*ce10*/  ISETP.LT.AND P5, PT, R18, UR19, !P0 ;  /* 0x0000001312007c0c */ /* 0x008fc6000c7a1270 */
[----:B------:R-:W3:Y:S01]  /*ce20*/  LDL.LU R18, [R1+0x8] ;  /* 0x0000080001127983 */ /* 0x000ee20000300800 */
[----:B--2---:R-:W-:-:S03]  /*ce30*/  ISETP.LT.AND P4, PT, R16, UR19, !P0 ;  /* 0x0000001310007c0c */ /* 0x004fc6000c781270 */
[----:B------:R-:W2:Y:S01]  /*ce40*/  LDL.LU R16, [R1+0x4] ;  /* 0x0000040001107983 */ /* 0x000ea20000300800 */
[----:B------:R-:W-:-:S04]  /*ce50*/  IMAD R11, R3, 0x2, R17 ;  /* 0x00000002030b7824 */ /* 0x000fc800078e0211 */
[----:B0-----:R-:W-:Y:S01]  /*ce60*/  IMAD R13, R3, 0x2, R11 ;  /* 0x00000002030d7824 */ /* 0x001fe200078e020b */
[----:B------:R-:W-:-:S04]  /*ce70*/  IADD3 R10, P6, PT, R11, R2, RZ ;  /* 0x000000020b0a7210 */ /* 0x000fc80007fde0ff */
[----:B------:R-:W-:Y:S01]  /*ce80*/  LEA.HI.X.SX32 R11, R11, R0, 0x1, P6 ;  /* 0x000000000b0b7211 */ /* 0x000fe200030f0eff */
[----:B------:R-:W-:Y:S01]  /*ce90*/  IMAD R17, R3, 0x2, R13 ;  /* 0x0000000203117824 */ /* 0x000fe200078e020d */
[----:B------:R-:W-:Y:S02]  /*cea0*/  IADD3 R4, P6, PT, R13, R2, RZ ;  /* 0x000000020d047210 */ /* 0x000fe40007fde0ff */
[----:B------:R-:W-:Y:S02]  /*ceb0*/  PRMT R19, R5, 0x7773, RZ ;  /* 0x0000777305137816 */ /* 0x000fe400000000ff */
[----:B------:R-:W-:Y:S01]  /*cec0*/  LEA.HI.X.SX32 R5, R13, R0, 0x1, P6 ;  /* 0x000000000d057211 */ /* 0x000fe200030f0eff */
[----:B------:R-:W-:Y:S01]  /*ced0*/  IMAD R13, R3, 0x2, R17 ;  /* 0x00000002030d7824 */ /* 0x000fe200078e0211 */
[----:B------:R-:W-:Y:S02]  /*cee0*/  ISETP.LT.AND P1, PT, R24, UR19, !P0 ;  /* 0x0000001318007c0c */ /* 0x000fe4000c721270 */
[----:B-1----:R-:W-:Y:S01]  /*cef0*/  IADD3 R8, P6, PT, R17, R2, RZ ;  /* 0x0000000211087210 */ /* 0x002fe20007fde0ff */
[----:B------:R-:W-:-:S03]  /*cf00*/  IMAD R15, R3, 0x2, R13 ;  /* 0x00000002030f7824 */ /* 0x000fc600078e020d */
[----:B------:R-:W-:Y:S01]  /*cf10*/  LEA.HI.X.SX32 R9, R17, R0, 0x1, P6 ;  /* 0x0000000011097211 */ /* 0x000fe200030f0eff */
[----:B------:R-:W-:Y:S01]  /*cf20*/  IMAD R17, R3, 0x2, R15 ;  /* 0x0000000203117824 */ /* 0x000fe200078e020f */
[C---:B------:R-:W-:Y:S01]  /*cf30*/  PRMT R25, R6.reuse, 0x7770, RZ ;  /* 0x0000777006197816 */ /* 0x040fe200000000ff */
[----:B------:R0:W-:Y:S01]  /*cf40*/  @P3 STG.E.U8 desc[UR26][R10.64], R19 ;  /* 0x000000130a003986 */ /* 0x0001e2000c10111a */
[----:B------:R-:W-:-:S03]  /*cf50*/  PRMT R23, R6, 0x7771, RZ ;  /* 0x0000777106177816 */ /* 0x000fc600000000ff */
[----:B------:R-:W-:Y:S01]  /*cf60*/  @P1 STG.E.U8 desc[UR26][R4.64], R25 ;  /* 0x0000001904001986 */ /* 0x000fe2000c10111a */
[----:B0-----:R-:W-:Y:S01]  /*cf70*/  IMAD R19, R3, 0x2, R17 ;  /* 0x0000000203137824 */ /* 0x001fe200078e0211 */
[----:B------:R-:W-:-:S03]  /*cf80*/  IADD3 R10, P1, PT, R13, R2, RZ ;  /* 0x000000020d0a7210 */ /* 0x000fc60007f3e0ff */
[----:B------:R-:W-:Y:S01]  /*cf90*/  IMAD R21, R3, 0x2, R19 ;  /* 0x0000000203157824 */ /* 0x000fe200078e0213 */
[----:B------:R0:W-:Y:S01]  /*cfa0*/  @P2 STG.E.U8 desc[UR26][R8.64], R23 ;  /* 0x0000001708002986 */ /* 0x0001e2000c10111a */
[----:B------:R-:W-:Y:S02]  /*cfb0*/  IADD3 R12, P2, PT, R15, R2, RZ ;  /* 0x000000020f0c7210 */ /* 0x000fe40007f5e0ff */
[----:B------:R-:W-:Y:S02]  /*cfc0*/  LEA.HI.X.SX32 R11, R13, R0, 0x1, P1 ;  /* 0x000000000d0b7211 */ /* 0x000fe400008f0eff */
[----:B------:R-:W-:Y:S02]  /*cfd0*/  IADD3 R14, P6, PT, R17, R2, RZ ;  /* 0x00000002110e7210 */ /* 0x000fe40007fde0ff */
[----:B-----5:R-:W-:Y:S02]  /*cfe0*/  ISETP.LT.AND P3, PT, R22, UR19, !P0 ;  /* 0x0000001316007c0c */ /* 0x020fe4000c761270 */
[----:B------:R-:W-:-:S02]  /*cff0*/  LEA.HI.X.SX32 R13, R15, R0, 0x1, P2 ;  /* 0x000000000f0d7211 */ /* 0x000fc400010f0eff */
[----:B0-----:R-:W-:Y:S01]  /*d000*/  IADD3 R8, P1, PT, R21, R2, RZ ;  /* 0x0000000215087210 */ /* 0x001fe20007f3e0ff */
[----:B------:R-:W-:Y:S01]  /*d010*/  IMAD R3, R3, 0x2, R21 ;  /* 0x0000000203037824 */ /* 0x000fe200078e0215 */
[-C--:B------:R-:W-:Y:S02]  /*d020*/  LEA.HI.X.SX32 R15, R17, R0.reuse, 0x1, P6 ;  /* 0x00000000110f7211 */ /* 0x080fe400030f0eff */
[----:B----4-:R-:W-:Y:S02]  /*d030*/  ISETP.LT.AND P2, PT, R20, UR19, !P0 ;  /* 0x0000001314007c0c */ /* 0x010fe4000c741270 */
[----:B------:R-:W-:Y:S02]  /*d040*/  LEA.HI.X.SX32 R9, R21, R0, 0x1, P1 ;  /* 0x0000000015097211 */ /* 0x000fe400008f0eff */
[----:B------:R-:W-:Y:S02]  /*d050*/  IADD3 R4, P6, PT, R19, R2, RZ ;  /* 0x0000000213047210 */ /* 0x000fe40007fde0ff */
[----:B---3--:R-:W-:-:S02]  /*d060*/  ISETP.LT.AND P1, PT, R18, UR19, !P0 ;  /* 0x0000001312007c0c */ /* 0x008fc4000c721270 */
[----:B------:R-:W-:Y:S02]  /*d070*/  LEA.HI.X.SX32 R5, R19, R0, 0x1, P6 ;  /* 0x0000000013057211 */ /* 0x000fe400030f0eff */
[C---:B------:R-:W-:Y:S02]  /*d080*/  PRMT R25, R6.reuse, 0x7772, RZ ;  /* 0x0000777206197816 */ /* 0x040fe400000000ff */
[----:B------:R-:W-:Y:S02]  /*d090*/  IADD3 R2, P6, PT, R3, R2, RZ ;  /* 0x0000000203027210 */ /* 0x000fe40007fde0ff */
[----:B------:R-:W-:Y:S02]  /*d0a0*/  PRMT R23, R6, 0x7773, RZ ;  /* 0x0000777306177816 */ /* 0x000fe400000000ff */
[C---:B------:R-:W-:Y:S02]  /*d0b0*/  PRMT R17, R7.reuse, 0x7773, RZ ;  /* 0x0000777307117816 */ /* 0x040fe400000000ff */
[----:B------:R-:W-:-:S02]  /*d0c0*/  PRMT R19, R7, 0x7772, RZ ;  /* 0x0000777207137816 */ /* 0x000fc400000000ff */
[C---:B------:R-:W-:Y:S02]  /*d0d0*/  PRMT R21, R7.reuse, 0x7771, RZ ;  /* 0x0000777107157816 */ /* 0x040fe400000000ff */
[----:B------:R-:W-:Y:S01]  /*d0e0*/  PRMT R7, R7, 0x7770, RZ ;  /* 0x0000777007077816 */ /* 0x000fe200000000ff */
[----:B------:R0:W-:Y:S01]  /*d0f0*/  @P5 STG.E.U8 desc[UR26][R10.64], R25 ;  /* 0x000000190a005986 */ /* 0x0001e2000c10111a */
[----:B------:R-:W-:-:S03]  /*d100*/  LEA.HI.X.SX32 R3, R3, R0, 0x1, P6 ;  /* 0x0000000003037211 */ /* 0x000fc600030f0eff */
[----:B------:R0:W-:Y:S04]  /*d110*/  @P4 STG.E.U8 desc[UR26][R12.64], R23 ;  /* 0x000000170c004986 */ /* 0x0001e8000c10111a */
[----:B------:R0:W-:Y:S04]  /*d120*/  @P3 STG.E.U8 desc[UR26][R14.64], R7 ;  /* 0x000000070e003986 */ /* 0x0001e8000c10111a */
[----:B------:R0:W-:Y:S04]  /*d130*/  @P2 STG.E.U8 desc[UR26][R4.64], R21 ;  /* 0x0000001504002986 */ /* 0x0001e8000c10111a */
[----:B------:R0:W-:Y:S01]  /*d140*/  @P1 STG.E.U8 desc[UR26][R8.64], R19 ;  /* 0x0000001308001986 */ /* 0x0001e2000c10111a */
[----:B--2---:R-:W-:-:S13]  /*d150*/  ISETP.LT.AND P0, PT, R16, UR19, !P0 ;  /* 0x0000001310007c0c */ /* 0x004fda000c701270 */
[----:B------:R0:W-:Y:S01]  /*d160*/  @P0 STG.E.U8 desc[UR26][R2.64], R17 ;  /* 0x0000001102000986 */ /* 0x0001e2000c10111a */
[----:B------:R-:W-:Y:S06]  /*d170*/  BAR.SYNC.DEFER_BLOCKING 0x0 ;  /* 0x0000000000007b1d */ /* 0x000fec0000010000 */
[----:B------:R-:W-:Y:S05]  /*d180*/  BRA.U UP0, `(.L_x_13) ;  /* 0x0000000100a07547 */ /* 0x000fea000b800000 */
[----:B------:R-:W1:Y:S01]  /*d190*/  S2UR UR5, SR_CgaCtaId ;  /* 0x00000000000579c3 */ /* 0x000e620000008800 */
[----:B------:R-:W-:Y:S01]  /*d1a0*/  NOP ;  /* 0x0000000000007918 */ /* 0x000fe20000000000 */
[----:B------:R-:W-:Y:S01]  /*d1b0*/  UMOV UR4, 0x50 ;  /* 0x0000005000047882 */ /* 0x000fe20000000000 */
[----:B------:R-:W-:Y:S02]  /*d1c0*/  IMAD.U32 R0, RZ, RZ, UR13 ;  /* 0x0000000dff007e24 */ /* 0x000fe4000f8e00ff */
[----:B0-----:R-:W-:Y:S02]  /*d1d0*/  IMAD.MOV.U32 R3, RZ, RZ, 0xf ;  /* 0x0000000fff037424 */ /* 0x001fe400078e00ff */
[----:B------:R-:W-:Y:S01]  /*d1e0*/  IMAD.MOV.U32 R7, RZ, RZ, 0x1 ;  /* 0x00000001ff077424 */ /* 0x000fe200078e00ff */
[----:B------:R-:W-:-:S04]  /*d1f0*/  LOP3.LUT R0, R0, 0xffff, RZ, 0xc0, !PT ;  /* 0x0000ffff00007812 */ /* 0x000fc800078ec0ff */
[----:B------:R-:W-:-:S05]  /*d200*/  SHF.R.U32.HI R0, RZ, 0x5, R0 ;  /* 0x00000005ff007819 */ /* 0x000fca0000011600 */
[----:B------:R-:W-:Y:S01]  /*d210*/  VIADD R2, R0, 0x10 ;  /* 0x0000001000027836 */ /* 0x000fe20000000000 */
[----:B------:R-:W-:Y:S01]  /*d220*/  SHF.L.U32 R0, R3, R0, RZ ;  /* 0x0000000003007219 */ /* 0x000fe200000006ff */
[----:B-1----:R-:W-:-:S03]  /*d230*/  ULEA UR6, UR5, UR4, 0x18 ;  /* 0x0000000405067291 */ /* 0x002fc6000f8ec0ff */
[----:B------:R-:W-:-:S04]  /*d240*/  SHF.L.U32 R3, R7, R2, RZ ;  /* 0x0000000207037219 */ /* 0x000fc800000006ff */
[----:B------:R-:W-:Y:S02]  /*d250*/  LOP3.LUT R0, R3, R0, RZ, 0xfc, !PT ;  /* 0x0000000003007212 */ /* 0x000fe400078efcff */
[----:B------:R-:W0:Y:S02]  /*d260*/  LDS R5, [UR6] ;  /* 0x00000006ff057984 */ /* 0x000e240008000800 */
[C---:B------:R-:W-:Y:S02]  /*d270*/  LOP3.LUT R2, R0.reuse, 0xffff, RZ, 0xc0, !PT ;  /* 0x0000ffff00027812 */ /* 0x040fe400078ec0ff */
[----:B0-----:R-:W-:-:S04]  /*d280*/  LOP3.LUT R3, R0, 0xffff, R5, 0x80, !PT ;  /* 0x0000ffff00037812 */ /* 0x001fc800078e8005 */
[----:B------:R-:W-:-:S13]  /*d290*/  ISETP.NE.AND P0, PT, R3, R2, PT ;  /* 0x000000020300720c */ /* 0x000fda0003f05270 */
[----:B------:R-:W-:Y:S05]  /*d2a0*/  @P0 BRA `(.L_x_14) ;  /* 0x0000000000500947 */ /* 0x000fea0003800000 */
[----:B------:R-:W-:Y:S02]  /*d2b0*/  SHF.R.U32.HI R5, RZ, 0x10, R5 ;  /* 0x00000010ff057819 */ /* 0x000fe40000011605 */
[----:B------:R-:W-:-:S04]  /*d2c0*/  SHF.R.U32.HI R2, RZ, 0x10, R0 ;  /* 0x00000010ff027819 */ /* 0x000fc80000011600 */
[----:B------:R-:W-:-:S04]  /*d2d0*/  LOP3.LUT R5, R5, R2, RZ, 0xc0, !PT ;  /* 0x0000000205057212 */ /* 0x000fc800078ec0ff */
[----:B------:R-:W-:-:S13]  /*d2e0*/  ISETP.NE.AND P0, PT, R5, R2, PT ;  /* 0x000000020500720c */ /* 0x000fda0003f05270 */
[----:B------:R-:W-:Y:S05]  /*d2f0*/  @P0 BRA `(.L_x_15) ;  /* 0x0000000000300947 */ /* 0x000fea0003800000 */
[----:B------:R-:W-:Y:S01]  /*d300*/  R2UR UR4, R0 ;  /* 0x00000000000472ca */ /* 0x000fe200000e0000 */
[----:B------:R-:W-:Y:S01]  /*d310*/  VOTEU.ANY UR5, UPT, PT ;  /* 0x0000000000057886 */ /* 0x000fe200038e0100 */
[----:B------:R-:W0:Y:S01]  /*d320*/  S2R R0, SR_LANEID ;  /* 0x0000000000007919 */ /* 0x000e220000000000 */
[----:B------:R-:W-:-:S10]  /*d330*/  UFLO.U32 UR5, UR5 ;  /* 0x00000005000572bd */ /* 0x000fd400080e0000 */
[----:B------:R-:W-:-:S06]  /*d340*/  ULOP3.LUT UR4, URZ, UR4, URZ, 0x33, !UPT ;  /* 0x00000004ff047292 */ /* 0x000fcc000f8e33ff */
[----:B------:R-:W-:-:S04]  /*d350*/  IMAD.U32 R2, RZ, RZ, UR4 ;  /* 0x00000004ff027e24 */ /* 0x000fc8000f8e00ff */
[----:B------:R-:W1:Y:S02]  /*d360*/  REDUX UR7, R2 ;  /* 0x00000000020773c4 */ /* 0x000e640000000000 */
[----:B------:R2:W-:Y:S01]  /*d370*/  UTCATOMSWS.AND URZ, UR4 ;  /* 0x0000000400ff79e3 */ /* 0x0005e20008000000 */
[----:B0-----:R-:W-:Y:S01]  /*d380*/  ISETP.EQ.U32.AND P0, PT, R0, UR5, PT ;  /* 0x0000000500007c0c */ /* 0x001fe2000bf02070 */
[----:B-1----:R-:W-:-:S12]  /*d390*/  IMAD.U32 R0, RZ, RZ, UR7 ;  /* 0x00000007ff007e24 */ /* 0x002fd8000f8e00ff */
[----:B------:R2:W-:Y:S01]  /*d3a0*/  @P0 ATOMS.AND RZ, [UR6], R0 ;  /* 0x00000000ffff098c */ /* 0x0005e2000a800006 */
[----:B------:R-:W-:Y:S05]  /*d3b0*/  BRA `(.L_x_13) ;  /* 0x0000000000147947 */ /* 0x000fea0003800000 */
.L_x_15:
[----:B------:R-:W-:-:S07]  /*d3c0*/  MOV R2, 0xd3e0 ;  /* 0x0000d3e000027802 */ /* 0x000fce0000000f00 */
[----:B------:R-:W-:Y:S05]  /*d3d0*/  CALL.REL.NOINC `($__internal_0_$__cuda_sm10x_tcgen05_guardrail_trap_col_being_dealloced_not_returned_by_alloc) ;  /* 0x00000000002c7944 */ /* 0x000fea0003c00000 */
[----:B------:R-:W-:Y:S05]  /*d3e0*/  BRA `(.L_x_13) ;  /* 0x0000000000087947 */ /* 0x000fea0003800000 */
.L_x_14:
[----:B------:R-:W-:-:S07]  /*d3f0*/  MOV R2, 0xd410 ;  /* 0x0000d41000027802 */ /* 0x000fce0000000f00 */
[----:B------:R-:W-:Y:S05]  /*d400*/  CALL.REL.NOINC `($__internal_2_$__cuda_sm10x_tcgen05_guardrail_trap_unallocated_columns_being_dealloced) ;  /* 0x0000000000387944 */ /* 0x000fea0003c00000 */
.L_x_13:
[----:B------:R-:W-:Y:S01]  /*d410*/  NOP ;  /* 0x0000000000007918 */ /* 0x000fe20000000000 */
[----:B--2---:R-:W-:Y:S05]  /*d420*/  EXIT ;  /* 0x000000000000794d */ /* 0x004fea0003800000 */
.L_x_8:
[----:B------:R-:W0:Y:S02]  /*d430*/  SYNCS.PHASECHK.TRANS64.TRYWAIT P2, [UR10], R126 ;  /* 0x0000007eff0075a7 */ /* 0x000e24000804110a */
[----:B0-----:R-:W-:Y:S05]  /*d440*/  @!P2 BRA `(.L_x_8) ;  /* 0xfffffffc00f8a947 */ /* 0x001fea000383ffff */
[----:B------:R-:W-:Y:S05]  /*d450*/  BRA `(.L_x_16) ;  /* 0xffffffb000887947 */ /* 0x000fea000383ffff */
.L_x_12:
[----:B------:R-:W2:Y:S02]  /*d460*/  SYNCS.PHASECHK.TRANS64.TRYWAIT P0, [UR10], R2 ;  /* 0x00000002ff0075a7 */ /* 0x000ea4000800110a */
[----:B--2---:R-:W-:Y:S05]  /*d470*/  @!P0 BRA `(.L_x_12) ;  /* 0xfffffffc00f88947 */ /* 0x004fea000383ffff */
[----:B------:R-:W-:Y:S05]  /*d480*/  BRA `(.L_x_11) ;  /* 0xffffffd000f07947 */ /* 0x000fea000383ffff */
        .weak           $__internal_0_$__cuda_sm10x_tcgen05_guardrail_trap_col_being_dealloced_not_returned_by_alloc
        .type           $__internal_0_$__cuda_sm10x_tcgen05_guardrail_trap_col_being_dealloced_not_returned_by_alloc,@function
        .size           $__internal_0_$__cuda_sm10x_tcgen05_guardrail_trap_col_being_dealloced_not_returned_by_alloc,($__internal_1_$__cuda_sm10x_tcgen05_guardrail_trap_phase_invalid_during_alloc - $__internal_0_$__cuda_sm10x_tcgen05_guardrail_trap_col_being_dealloced_not_returned_by_alloc)
$__internal_0_$__cuda_sm10x_tcgen05_guardrail_trap_col_being_dealloced_not_returned_by_alloc:
[----:B------:R-:W-:Y:S05]  /*d490*/  BPT.TRAP 0x1 ;  /* 0x000000040000795c */ /* 0x000fea0000300000 */
[----:B------:R-:W-:-:S04]  /*d4a0*/  IMAD.MOV.U32 R3, RZ, RZ, 0x0 ;  /* 0x00000000ff037424 */ /* 0x000fc800078e00ff */
[----:B------:R-:W-:Y:S05]  /*d4b0*/  RET.REL.NODEC R2 `(matmul_kernel) ;  /* 0xffffff2802d07950 */ /* 0x000fea0003c3ffff */
        .weak           $__internal_1_$__cuda_sm10x_tcgen05_guardrail_trap_phase_invalid_during_alloc
        .type           $__internal_1_$__cuda_sm10x_tcgen05_guardrail_trap_phase_invalid_during_alloc,@function
        .size           $__internal_1_$__cuda_sm10x_tcgen05_guardrail_trap_phase_invalid_during_alloc,($__internal_2_$__cuda_sm10x_tcgen05_guardrail_trap_unallocated_columns_being_dealloced - $__internal_1_$__cuda_sm10x_tcgen05_guardrail_trap_phase_invalid_during_alloc)
$__internal_1_$__cuda_sm10x_tcgen05_guardrail_trap_phase_invalid_during_alloc:
[----:B------:R-:W-:Y:S05]  /*d4c0*/  BPT.TRAP 0x1 ;  /* 0x000000040000795c */ /* 0x000fea0000300000 */
[----:B------:R-:W-:-:S04]  /*d4d0*/  IMAD.MOV.U32 R3, RZ, RZ, 0x0 ;  /* 0x00000000ff037424 */ /* 0x000fc800078e00ff */
[----:B------:R-:W-:Y:S05]  /*d4e0*/  RET.REL.NODEC R2 `(matmul_kernel) ;  /* 0xffffff2802c47950 */ /* 0x000fea0003c3ffff */
        .weak           $__internal_2_$__cuda_sm10x_tcgen05_guardrail_trap_unallocated_columns_being_dealloced
        .type           $__internal_2_$__cuda_sm10x_tcgen05_guardrail_trap_unallocated_columns_being_dealloced,@function
        .size           $__internal_2_$__cuda_sm10x_tcgen05_guardrail_trap_unallocated_columns_being_dealloced,(.L_x_20 - $__internal_2_$__cuda_sm10x_tcgen05_guardrail_trap_unallocated_columns_being_dealloced)
$__internal_2_$__cuda_sm10x_tcgen05_guardrail_trap_unallocated_columns_being_dealloced:
[----:B------:R-:W-:Y:S05]  /*d4f0*/  BPT.TRAP 0x1 ;  /* 0x000000040000795c */ /* 0x000fea0000300000 */
[----:B------:R-:W-:-:S04]  /*d500*/  IMAD.MOV.U32 R3, RZ, RZ, 0x0 ;  /* 0x00000000ff037424 */ /* 0x000fc800078e00ff */
[----:B------:R-:W-:Y:S05]  /*d510*/  RET.REL.NODEC R2 `(matmul_kernel) ;  /* 0xffffff2802b87950 */ /* 0x000fea0003c3ffff */
.L_x_17:
[----:B------:R-:W-:-:S00]  /*d520*/  BRA `(.L_x_17) ;  /* 0xfffffffc00fc7947 */ /* 0x000fc0000383ffff */
[----:B------:R-:W-:-:S00]  /*d530*/  NOP ;  /* 0x0000000000007918 */ /* 0x000fc00000000000 */
        /* <DEDUP_REMOVED lines=12> */
.L_x_20:


//--------------------- .nv.shared.matmul_kernel  --------------------------
	.section	.nv.shared.matmul_kernel,"aw",@nobits
	.sectionflags	@""
	.align	16
	.zero		1024


//--------------------- .nv.shared.reserved.0     --------------------------
	.section	.nv.shared.reserved.0,"aw",@nobits
	.align	8
	.weak		__nv_reservedSMEM_offset_0_alias
	.size		__nv_reservedSMEM_offset_0_alias, 0, 64
	.other		__nv_reservedSMEM_offset_0_alias,@"STO_CUDA_RESERVED_SHARED STV_DEFAULT"
__nv_reservedSMEM_offset_0_alias:
	.zero		0
.nv.shared.reserved.0:
	.zero		64
	.weak		__nv_reservedSMEM_allocation_phase
	.type		__nv_reservedSMEM_allocation_phase,@object
	.size		__nv_reservedSMEM_allocation_phase,(.L_0 - __nv_reservedSMEM_allocation_phase)
__nv_reservedSMEM_allocation_phase:
	.zero		1
.L_0:
	.zero		7
	.weak		__nv_reservedSMEM_devtool_atexit_pc
	.type		__nv_reservedSMEM_devtool_atexit_pc,@object
	.size		__nv_reservedSMEM_devtool_atexit_pc,(__nv_reservedSMEM_allocation_mask - __nv_reservedSMEM_devtool_atexit_pc)
__nv_reservedSMEM_devtool_atexit_pc:
	.zero		8
	.weak		__nv_reservedSMEM_allocation_mask
	.type		__nv_reservedSMEM_allocation_mask,@object
	.size		__nv_reservedSMEM_allocation_mask,(.L_2 - __nv_reservedSMEM_allocation_mask)
__nv_reservedSMEM_allocation_mask:
	.zero		4
.L_2:


//--------------------- .nv.constant0.matmul_kernel --------------------------
	.section	.nv.constant0.matmul_kernel,"a",@progbits
	.sectionflags	@""
	.align	4
.nv.constant0.matmul_kernel:
	.zero		976


//--------------------- SYMBOLS --------------------------

	.type		.nv.reservedSmem.offset0,@object
	.size		.nv.reservedSmem.offset0,0x4
	.type		.nv.reservedSmem.cap,@object
	.size		.nv.reservedSmem.cap,0x4
